	.target	sm_90a

	.elftype	@"ET_EXEC"


//--------------------- .note.nv.tkinfo           --------------------------
	.section	.note.nv.tkinfo,"",@"SHT_NOTE"
	.sectionflags	@"SHF_NOTE_NV_TKINFO"
	.tkinfo
        /*0018*/ 	.word	0x00000002
        /*0030*/ 	.string	""
        /*0030*/ 	.string	"ptxas"
        /*0030*/ 	.string	"Cuda compilation tools, release 13.0, V13.0.88"
        /*0030*/ 	.string	"Build cuda_13.0.r13.0/compiler.36424714_0"
        /*0030*/ 	.string	"-arch sm_90a -m 64 "



//--------------------- .note.nv.cuinfo           --------------------------
	.section	.note.nv.cuinfo,"",@"SHT_NOTE"
	.sectionflags	@"SHF_NOTE_NV_CUINFO"
        /*0018*/ 	.short	0x0002
        /*001a*/ 	.short	0x005a
        /*001c*/ 	.short	0x0082
	.zero		2


//--------------------- .nv.info                  --------------------------
	.section	.nv.info,"",@"SHT_CUDA_INFO"
	.align	4


	//----- nvinfo : EIATTR_REGCOUNT
	.align		4
        /*0000*/ 	.byte	0x04, 0x2f
        /*0002*/ 	.short	(.L_15 - .L_14)
	.align		4
.L_14:
        /*0004*/ 	.word	index@(_ZN7cutlass13device_kernelINS_4gemm6kernel13GemmUniversalIN4cute5tupleIJiiiiEEENS1_10collective13CollectiveMmaINS1_34MainloopSm90TmaGmmaWarpSpecializedILi7ENS5_IJNS4_1CILi1EEESB_SB_EEENS1_32KernelTmaWarpSpecializedPingpongEEENS5_IJNSA_ILi64EEENSA_ILi256EEENSA_ILi128EEEEEENS_10bfloat16_tENS5_IJlSB_lEEESJ_SK_NS4_8TiledMMAINS4_8MMA_AtomIJNS4_4SM904GMMA28MMA_64x256x16_F32BF16BF16_SSILNSO_5MajorE0ELSQ_0ELNSO_7ScaleInE1ELSR_1EEEEEENS4_6LayoutISC_NS5_IJNSA_ILi0EEESV_SV_EEEEENS5_IJNS4_10UnderscoreESY_SY_EEEEENS4_13SM90_TMA_LOADENS4_14ComposedLayoutINS4_7SwizzleILi3ELi4ELi3EEENS4_18smem_ptr_flag_bitsILi16EEENSU_INS5_IJNSA_ILi8EEESF_EEENS5_IJSF_SB_EEEEEEEvNS4_8identityES11_S1B_vS1C_EENS_8epilogue10collective6detail29Sm90TmaWarpSpecializedAdapterINS1F_15DefaultEpilogueISJ_SK_SK_NS1E_6thread17LinearCombinationISJ_Li1EffLNS1J_9ScaleType4KindE0ELNS_15FloatRoundStyleE2ESJ_EENS1_15EpilogueDefaultEEEEEvvEEEEvNT_6ParamsE)
        /*0008*/ 	.word	0x000000a8


	//----- nvinfo : EIATTR_FRAME_SIZE
	.align		4
.L_15:
        /*000c*/ 	.byte	0x04, 0x11
        /*000e*/ 	.short	(.L_17 - .L_16)
	.align		4
.L_16:
        /*0010*/ 	.word	index@(_ZN7cutlass13device_kernelINS_4gemm6kernel13GemmUniversalIN4cute5tupleIJiiiiEEENS1_10collective13CollectiveMmaINS1_34MainloopSm90TmaGmmaWarpSpecializedILi7ENS5_IJNS4_1CILi1EEESB_SB_EEENS1_32KernelTmaWarpSpecializedPingpongEEENS5_IJNSA_ILi64EEENSA_ILi256EEENSA_ILi128EEEEEENS_10bfloat16_tENS5_IJlSB_lEEESJ_SK_NS4_8TiledMMAINS4_8MMA_AtomIJNS4_4SM904GMMA28MMA_64x256x16_F32BF16BF16_SSILNSO_5MajorE0ELSQ_0ELNSO_7ScaleInE1ELSR_1EEEEEENS4_6LayoutISC_NS5_IJNSA_ILi0EEESV_SV_EEEEENS5_IJNS4_10UnderscoreESY_SY_EEEEENS4_13SM90_TMA_LOADENS4_14ComposedLayoutINS4_7SwizzleILi3ELi4ELi3EEENS4_18smem_ptr_flag_bitsILi16EEENSU_INS5_IJNSA_ILi8EEESF_EEENS5_IJSF_SB_EEEEEEEvNS4_8identityES11_S1B_vS1C_EENS_8epilogue10collective6detail29Sm90TmaWarpSpecializedAdapterINS1F_15DefaultEpilogueISJ_SK_SK_NS1E_6thread17LinearCombinationISJ_Li1EffLNS1J_9ScaleType4KindE0ELNS_15FloatRoundStyleE2ESJ_EENS1_15EpilogueDefaultEEEEEvvEEEEvNT_6ParamsE)
        /*0014*/ 	.word	0x00000008


	//----- nvinfo : EIATTR_MIN_STACK_SIZE
	.align		4
.L_17:
        /*0018*/ 	.byte	0x04, 0x12
        /*001a*/ 	.short	(.L_19 - .L_18)
	.align		4
.L_18:
        /*001c*/ 	.word	index@(_ZN7cutlass13device_kernelINS_4gemm6kernel13GemmUniversalIN4cute5tupleIJiiiiEEENS1_10collective13CollectiveMmaINS1_34MainloopSm90TmaGmmaWarpSpecializedILi7ENS5_IJNS4_1CILi1EEESB_SB_EEENS1_32KernelTmaWarpSpecializedPingpongEEENS5_IJNSA_ILi64EEENSA_ILi256EEENSA_ILi128EEEEEENS_10bfloat16_tENS5_IJlSB_lEEESJ_SK_NS4_8TiledMMAINS4_8MMA_AtomIJNS4_4SM904GMMA28MMA_64x256x16_F32BF16BF16_SSILNSO_5MajorE0ELSQ_0ELNSO_7ScaleInE1ELSR_1EEEEEENS4_6LayoutISC_NS5_IJNSA_ILi0EEESV_SV_EEEEENS5_IJNS4_10UnderscoreESY_SY_EEEEENS4_13SM90_TMA_LOADENS4_14ComposedLayoutINS4_7SwizzleILi3ELi4ELi3EEENS4_18smem_ptr_flag_bitsILi16EEENSU_INS5_IJNSA_ILi8EEESF_EEENS5_IJSF_SB_EEEEEEEvNS4_8identityES11_S1B_vS1C_EENS_8epilogue10collective6detail29Sm90TmaWarpSpecializedAdapterINS1F_15DefaultEpilogueISJ_SK_SK_NS1E_6thread17LinearCombinationISJ_Li1EffLNS1J_9ScaleType4KindE0ELNS_15FloatRoundStyleE2ESJ_EENS1_15EpilogueDefaultEEEEEvvEEEEvNT_6ParamsE)
        /*0020*/ 	.word	0x00000008
.L_19:


//--------------------- .nv.compat                --------------------------
	.section	.nv.compat,"",@"SHT_CUDA_COMPAT_INFO"
	.align	4
        /*0000*/ 	.byte	0x02, 0x09, 0x01, 0x00, 0x02, 0x02, 0x04, 0x00, 0x02, 0x05, 0x05, 0x00, 0x03, 0x07, 0x01, 0x01
        /*0010*/ 	.byte	0x02, 0x03, 0x01, 0x00, 0x02, 0x06, 0x01, 0x00, 0x04, 0x0b, 0x08, 0x00, 0x00, 0x00, 0x00, 0x00
        /*0020*/ 	.byte	0x00, 0x00, 0x00, 0x00


//--------------------- .nv.info._ZN7cutlass13device_kernelINS_4gemm6kernel13GemmUniversalIN4cute5tupleIJiiiiEEENS1_10collective13CollectiveMmaINS1_34MainloopSm90TmaGmmaWarpSpecializedILi7ENS5_IJNS4_1CILi1EEESB_SB_EEENS1_32KernelTmaWarpSpecializedPingpongEEENS5_IJNSA_ILi64EEENSA_ILi256EEENSA_ILi128EEEEEENS_10bfloat16_tENS5_IJlSB_lEEESJ_SK_NS4_8TiledMMAINS4_8MMA_AtomIJNS4_4SM904GMMA28MMA_64x256x16_F32BF16BF16_SSILNSO_5MajorE0ELSQ_0ELNSO_7ScaleInE1ELSR_1EEEEEENS4_6LayoutISC_NS5_IJNSA_ILi0EEESV_SV_EEEEENS5_IJNS4_10UnderscoreESY_SY_EEEEENS4_13SM90_TMA_LOADENS4_14ComposedLayoutINS4_7SwizzleILi3ELi4ELi3EEENS4_18smem_ptr_flag_bitsILi16EEENSU_INS5_IJNSA_ILi8EEESF_EEENS5_IJSF_SB_EEEEEEEvNS4_8identityES11_S1B_vS1C_EENS_8epilogue10collective6detail29Sm90TmaWarpSpecializedAdapterINS1F_15DefaultEpilogueISJ_SK_SK_NS1E_6thread17LinearCombinationISJ_Li1EffLNS1J_9ScaleType4KindE0ELNS_15FloatRoundStyleE2ESJ_EENS1_15EpilogueDefaultEEEEEvvEEEEvNT_6ParamsE --------------------------
	.section	.nv.info._ZN7cutlass13device_kernelINS_4gemm6kernel13GemmUniversalIN4cute5tupleIJiiiiEEENS1_10collective13CollectiveMmaINS1_34MainloopSm90TmaGmmaWarpSpecializedILi7ENS5_IJNS4_1CILi1EEESB_SB_EEENS1_32KernelTmaWarpSpecializedPingpongEEENS5_IJNSA_ILi64EEENSA_ILi256EEENSA_ILi128EEEEEENS_10bfloat16_tENS5_IJlSB_lEEESJ_SK_NS4_8TiledMMAINS4_8MMA_AtomIJNS4_4SM904GMMA28MMA_64x256x16_F32BF16BF16_SSILNSO_5MajorE0ELSQ_0ELNSO_7ScaleInE1ELSR_1EEEEEENS4_6LayoutISC_NS5_IJNSA_ILi0EEESV_SV_EEEEENS5_IJNS4_10UnderscoreESY_SY_EEEEENS4_13SM90_TMA_LOADENS4_14ComposedLayoutINS4_7SwizzleILi3ELi4ELi3EEENS4_18smem_ptr_flag_bitsILi16EEENSU_INS5_IJNSA_ILi8EEESF_EEENS5_IJSF_SB_EEEEEEEvNS4_8identityES11_S1B_vS1C_EENS_8epilogue10collective6detail29Sm90TmaWarpSpecializedAdapterINS1F_15DefaultEpilogueISJ_SK_SK_NS1E_6thread17LinearCombinationISJ_Li1EffLNS1J_9ScaleType4KindE0ELNS_15FloatRoundStyleE2ESJ_EENS1_15EpilogueDefaultEEEEEvvEEEEvNT_6ParamsE,"",@"SHT_CUDA_INFO"
	.sectionflags	@""
	.align	4


	//----- nvinfo : EIATTR_CUDA_API_VERSION
	.align		4
        /*0000*/ 	.byte	0x04, 0x37
        /*0002*/ 	.short	(.L_21 - .L_20)
.L_20:
        /*0004*/ 	.word	0x00000082


	//----- nvinfo : EIATTR_KPARAM_INFO
	.align		4
.L_21:
        /*0008*/ 	.byte	0x04, 0x17
        /*000a*/ 	.short	(.L_23 - .L_22)
.L_22:
        /*000c*/ 	.word	0x00000000
        /*0010*/ 	.short	0x0000
        /*0012*/ 	.short	0x0070
        /*0014*/ 	.byte	0x00, 0xf0, 0x01, 0x10


	//----- nvinfo : EIATTR_SPARSE_MMA_MASK
	.align		4
.L_23:
        /*0018*/ 	.byte	0x03, 0x50
        /*001a*/ 	.short	0x0000


	//----- nvinfo : EIATTR_MAXREG_COUNT
	.align		4
        /*001c*/ 	.byte	0x03, 0x1b
        /*001e*/ 	.short	0x00a8


	//----- nvinfo : EIATTR_NUM_BARRIERS
	.align		4
        /*0020*/ 	.byte	0x02, 0x4c
        /*0022*/ 	.byte	0x01
	.zero		1


	//----- nvinfo : EIATTR_EXTERNS
	.align		4
        /*0024*/ 	.byte	0x04, 0x0f
        /*0026*/ 	.short	(.L_25 - .L_24)


	//   ....[0]....
	.align		4
.L_24:
        /*0028*/ 	.word	index@(__assertfail)


	//----- nvinfo : EIATTR_ANNOTATIONS
	.align		4
.L_25:
        /*002c*/ 	.byte	0x04, 0x55
        /*002e*/ 	.short	(.L_27 - .L_26)


	//   ....[0]....
.L_26:
        /*0030*/ 	.word	0x00000001
        /*0034*/ 	.byte	0x30, 0x0b, 0x00, 0x00, 0x01, 0x00, 0x00, 0x00, 0x80, 0xa1, 0x00, 0x00, 0x01, 0x00, 0x00, 0x00
        /*0044*/ 	.byte	0x50, 0xae, 0x00, 0x00


	//----- nvinfo : EIATTR_MERCURY_ISA_VERSION
	.align		4
.L_27:
        /*0048*/ 	.byte	0x03, 0x5f
        /*004a*/ 	.short	0x0101


	//----- nvinfo : EIATTR_INT_WARP_WIDE_INSTR_OFFSETS
	.align		4
        /*004c*/ 	.byte	0x04, 0x31
        /*004e*/ 	.short	(.L_29 - .L_28)


	//   ....[0]....
.L_28:
        /*0050*/ 	.word	0x00000440


	//   ....[1]....
        /*0054*/ 	.word	0x00000460


	//   ....[2]....
        /*0058*/ 	.word	0x000004e0


	//   ....[3]....
        /*005c*/ 	.word	0x000004f0


	//   ....[4]....
        /*0060*/ 	.word	0x00000500


	//   ....[5]....
        /*0064*/ 	.word	0x00000520


	//   ....[6]....
        /*0068*/ 	.word	0x000005b0


	//   ....[7]....
        /*006c*/ 	.word	0x000005d0


	//----- nvinfo : EIATTR_COOP_GROUP_MASK_REGIDS
	.align		4
.L_29:
        /*0070*/ 	.byte	0x04, 0x29
        /*0072*/ 	.short	(.L_31 - .L_30)


	//   ....[0]....
.L_30:
        /*0074*/ 	.word	0xffffffff


	//   ....[1]....
        /*0078*/ 	.word	0xffffffff


	//   ....[2]....
        /*007c*/ 	.word	0xffffffff


	//   ....[3]....
        /*0080*/ 	.word	0xffffffff


	//   ....[4]....
        /*0084*/ 	.word	0xffffffff


	//   ....[5]....
        /*0088*/ 	.word	0xffffffff


	//----- nvinfo : EIATTR_COOP_GROUP_INSTR_OFFSETS
	.align		4
.L_31:
        /*008c*/ 	.byte	0x04, 0x28
        /*008e*/ 	.short	(.L_33 - .L_32)


	//   ....[0]....
.L_32:
        /*0090*/ 	.word	0x00000070


	//   ....[1]....
        /*0094*/ 	.word	0x00000080


	//   ....[2]....
        /*0098*/ 	.word	0x00000140


	//   ....[3]....
        /*009c*/ 	.word	0x00000330


	//   ....[4]....
        /*00a0*/ 	.word	0x00000370


	//   ....[5]....
        /*00a4*/ 	.word	0x000003c0


	//----- nvinfo : EIATTR_REG_RECONFIG
	.align		4
.L_33:
        /*00a8*/ 	.byte	0x01, 0x54
	.zero		2


	//----- nvinfo : EIATTR_SYSCALL_OFFSETS
	.align		4
        /*00ac*/ 	.byte	0x04, 0x46
        /*00ae*/ 	.short	(.L_35 - .L_34)


	//   ....[0]....
.L_34:
        /*00b0*/ 	.word	0x00001600


	//----- nvinfo : EIATTR_MBARRIER_INSTR_OFFSETS
	.align		4
.L_35:
        /*00b4*/ 	.byte	0x04, 0x39
        /*00b6*/ 	.short	(.L_37 - .L_36)


	//   ....[0]....
.L_36:
        /*00b8*/ 	.word	0x00000240
        /*00bc*/ 	.word	0x000000ff
        /*00c0*/ 	.word	0x00000000
        /*00c4*/ 	.short	0x0100
        /*00c6*/ 	.byte	0x08
	.zero		1


	//   ....[1]....
        /*00c8*/ 	.word	0x00000250
        /*00cc*/ 	.word	0x000000ff
        /*00d0*/ 	.word	0x00000038
        /*00d4*/ 	.short	0x0100
        /*00d6*/ 	.byte	0x08
	.zero		1


	//   ....[2]....
        /*00d8*/ 	.word	0x00000260
        /*00dc*/ 	.word	0x000000ff
        /*00e0*/ 	.word	0x00000008
        /*00e4*/ 	.short	0x0100
        /*00e6*/ 	.byte	0x08
	.zero		1


	//   ....[3]....
        /*00e8*/ 	.word	0x00000270
        /*00ec*/ 	.word	0x000000ff
        /*00f0*/ 	.word	0x00000040
        /*00f4*/ 	.short	0x0100
        /*00f6*/ 	.byte	0x08
	.zero		1


	//   ....[4]....
        /*00f8*/ 	.word	0x00000280
        /*00fc*/ 	.word	0x000000ff
        /*0100*/ 	.word	0x00000010
        /*0104*/ 	.short	0x0100
        /*0106*/ 	.byte	0x08
	.zero		1


	//   ....[5]....
        /*0108*/ 	.word	0x00000290
        /*010c*/ 	.word	0x000000ff
        /*0110*/ 	.word	0x00000048
        /*0114*/ 	.short	0x0100
        /*0116*/ 	.byte	0x08
	.zero		1


	//   ....[6]....
        /*0118*/ 	.word	0x000002a0
        /*011c*/ 	.word	0x000000ff
        /*0120*/ 	.word	0x00000018
        /*0124*/ 	.short	0x0100
        /*0126*/ 	.byte	0x08
	.zero		1


	//   ....[7]....
        /*0128*/ 	.word	0x000002b0
        /*012c*/ 	.word	0x000000ff
        /*0130*/ 	.word	0x00000050
        /*0134*/ 	.short	0x0100
        /*0136*/ 	.byte	0x08
	.zero		1


	//   ....[8]....
        /*0138*/ 	.word	0x000002c0
        /*013c*/ 	.word	0x000000ff
        /*0140*/ 	.word	0x00000020
        /*0144*/ 	.short	0x0100
        /*0146*/ 	.byte	0x08
	.zero		1


	//   ....[9]....
        /*0148*/ 	.word	0x000002d0
        /*014c*/ 	.word	0x000000ff
        /*0150*/ 	.word	0x00000058
        /*0154*/ 	.short	0x0100
        /*0156*/ 	.byte	0x08
	.zero		1


	//   ....[10]....
        /*0158*/ 	.word	0x000002e0
        /*015c*/ 	.word	0x000000ff
        /*0160*/ 	.word	0x00000028
        /*0164*/ 	.short	0x0100
        /*0166*/ 	.byte	0x08
	.zero		1


	//   ....[11]....
        /*0168*/ 	.word	0x000002f0
        /*016c*/ 	.word	0x000000ff
        /*0170*/ 	.word	0x00000060
        /*0174*/ 	.short	0x0100
        /*0176*/ 	.byte	0x08
	.zero		1


	//   ....[12]....
        /*0178*/ 	.word	0x00000300
        /*017c*/ 	.word	0x000000ff
        /*0180*/ 	.word	0x00000030
        /*0184*/ 	.short	0x0100
        /*0186*/ 	.byte	0x08
	.zero		1


	//   ....[13]....
        /*0188*/ 	.word	0x00000310
        /*018c*/ 	.word	0x000000ff
        /*0190*/ 	.word	0x00000068
        /*0194*/ 	.short	0x0100
        /*0196*/ 	.byte	0x08
	.zero		1


	//   ....[14]....
        /*0198*/ 	.word	0x00000610
        /*019c*/ 	.word	0x000000ff
        /*01a0*/ 	.word	0x000000a0
        /*01a4*/ 	.short	0x0100
        /*01a6*/ 	.byte	0x08
	.zero		1


	//   ....[15]....
        /*01a8*/ 	.word	0x00000680
        /*01ac*/ 	.word	0x000000ff
        /*01b0*/ 	.word	0x000000a8
        /*01b4*/ 	.short	0x0100
        /*01b6*/ 	.byte	0x08
	.zero		1


	//   ....[16]....
        /*01b8*/ 	.word	0x000006a0
        /*01bc*/ 	.word	0x000000ff
        /*01c0*/ 	.word	0x00000080
        /*01c4*/ 	.short	0x0100
        /*01c6*/ 	.byte	0x09
	.zero		1


	//   ....[17]....
        /*01c8*/ 	.word	0x000006b0
        /*01cc*/ 	.word	0x000000ff
        /*01d0*/ 	.word	0x00000088
        /*01d4*/ 	.short	0x0100
        /*01d6*/ 	.byte	0x09
	.zero		1


	//   ....[18]....
        /*01d8*/ 	.word	0x000006c0
        /*01dc*/ 	.word	0x000000ff
        /*01e0*/ 	.word	0x00000090
        /*01e4*/ 	.short	0x0100
        /*01e6*/ 	.byte	0x09
	.zero		1


	//   ....[19]....
        /*01e8*/ 	.word	0x000006d0
        /*01ec*/ 	.word	0x000000ff
        /*01f0*/ 	.word	0x00000098
        /*01f4*/ 	.short	0x0100
        /*01f6*/ 	.byte	0x09
	.zero		1


	//   ....[20]....
        /*01f8*/ 	.word	0x000014e0
        /*01fc*/ 	.word	0x0000009d
        /*0200*/ 	.word	0x00000000
        /*0204*/ 	.short	0x010a
        /*0206*/ 	.byte	0x2a
	.zero		1


	//   ....[21]....
        /*0208*/ 	.word	0x00001680
        /*020c*/ 	.word	0x00000003
        /*0210*/ 	.word	0x00000000
        /*0214*/ 	.short	0x010a
        /*0216*/ 	.byte	0x3f
	.zero		1


	//   ....[22]....
        /*0218*/ 	.word	0x000016e0
        /*021c*/ 	.word	0x00000003
        /*0220*/ 	.word	0x00000000
        /*0224*/ 	.short	0x010a
        /*0226*/ 	.byte	0x3f
	.zero		1


	//   ....[23]....
        /*0228*/ 	.word	0x00001c70
        /*022c*/ 	.word	0x000000ff
        /*0230*/ 	.word	0x00000000
        /*0234*/ 	.short	0x010a
        /*0236*/ 	.byte	0x08
	.zero		1


	//   ....[24]....
        /*0238*/ 	.word	0x00001cb0
        /*023c*/ 	.word	0x000000ff
        /*0240*/ 	.word	0x00000000
        /*0244*/ 	.short	0x010a
        /*0246*/ 	.byte	0x08
	.zero		1


	//   ....[25]....
        /*0248*/ 	.word	0x00002140
        /*024c*/ 	.word	0x000000ff
        /*0250*/ 	.word	0x00000000
        /*0254*/ 	.short	0x0101
        /*0256*/ 	.byte	0x08
	.zero		1


	//   ....[26]....
        /*0258*/ 	.word	0x00002230
        /*025c*/ 	.word	0x0000009e
        /*0260*/ 	.word	0x00000000
        /*0264*/ 	.short	0x0101
        /*0266*/ 	.byte	0x2d
	.zero		1


	//   ....[27]....
        /*0268*/ 	.word	0x00002320
        /*026c*/ 	.word	0x000000ff
        /*0270*/ 	.word	0x00000000
        /*0274*/ 	.short	0x0101
        /*0276*/ 	.byte	0x04
	.zero		1


	//   ....[28]....
        /*0278*/ 	.word	0x000023d0
        /*027c*/ 	.word	0x0000009d
        /*0280*/ 	.word	0x00000010
        /*0284*/ 	.short	0x010a
        /*0286*/ 	.byte	0x2a
	.zero		1


	//   ....[29]....
        /*0288*/ 	.word	0x0000a1a0
        /*028c*/ 	.word	0x000000a0
        /*0290*/ 	.word	0x00000000
        /*0294*/ 	.short	0x0101
        /*0296*/ 	.byte	0x2d
	.zero		1


	//   ....[30]....
        /*0298*/ 	.word	0x0000ab00
        /*029c*/ 	.word	0x0000000a
        /*02a0*/ 	.word	0x00000038
        /*02a4*/ 	.short	0x010a
        /*02a6*/ 	.byte	0x3f
	.zero		1


	//   ....[31]....
        /*02a8*/ 	.word	0x0000afb0
        /*02ac*/ 	.word	0x00000008
        /*02b0*/ 	.word	0x000000a8
        /*02b4*/ 	.short	0x0101
        /*02b6*/ 	.byte	0x3f
	.zero		1


	//   ....[32]....
        /*02b8*/ 	.word	0x0000b700
        /*02bc*/ 	.word	0x00000009
        /*02c0*/ 	.word	0x00000000
        /*02c4*/ 	.short	0x010a
        /*02c6*/ 	.byte	0x3f
	.zero		1


	//   ....[33]....
        /*02c8*/ 	.word	0x0000b780
        /*02cc*/ 	.word	0x00000008
        /*02d0*/ 	.word	0x00000000
        /*02d4*/ 	.short	0x010a
        /*02d6*/ 	.byte	0x3f
	.zero		1


	//   ....[34]....
        /*02d8*/ 	.word	0x0000b810
        /*02dc*/ 	.word	0x00000009
        /*02e0*/ 	.word	0x00000000
        /*02e4*/ 	.short	0x010a
        /*02e6*/ 	.byte	0x3f
	.zero		1


	//   ....[35]....
        /*02e8*/ 	.word	0x0000b8a0
        /*02ec*/ 	.word	0x00000008
        /*02f0*/ 	.word	0x00000000
        /*02f4*/ 	.short	0x010a
        /*02f6*/ 	.byte	0x3f
	.zero		1


	//   ....[36]....
        /*02f8*/ 	.word	0x0000b930
        /*02fc*/ 	.word	0x00000009
        /*0300*/ 	.word	0x00000000
        /*0304*/ 	.short	0x010a
        /*0306*/ 	.byte	0x3f
	.zero		1


	//   ....[37]....
        /*0308*/ 	.word	0x0000b9c0
        /*030c*/ 	.word	0x00000006
        /*0310*/ 	.word	0x00000000
        /*0314*/ 	.short	0x010a
        /*0316*/ 	.byte	0x3f
	.zero		1


	//   ....[38]....
        /*0318*/ 	.word	0x0000ba50
        /*031c*/ 	.word	0x00000003
        /*0320*/ 	.word	0x00000000
        /*0324*/ 	.short	0x010a
        /*0326*/ 	.byte	0x3f
	.zero		1


	//   ....[39]....
        /*0328*/ 	.word	0x0000bab0
        /*032c*/ 	.word	0x0000009f
        /*0330*/ 	.word	0x00000000
        /*0334*/ 	.short	0x010a
        /*0336*/ 	.byte	0x3f
	.zero		1


	//   ....[40]....
        /*0338*/ 	.word	0x0000bb00
        /*033c*/ 	.word	0x00000003
        /*0340*/ 	.word	0x00000000
        /*0344*/ 	.short	0x010a
        /*0346*/ 	.byte	0x3f
	.zero		1


	//   ....[41]....
        /*0348*/ 	.word	0x0000bb60
        /*034c*/ 	.word	0x00000004
        /*0350*/ 	.word	0x00000000
        /*0354*/ 	.short	0x010a
        /*0356*/ 	.byte	0x3f
	.zero		1


	//   ....[42]....
        /*0358*/ 	.word	0x0000bbb0
        /*035c*/ 	.word	0x0000009f
        /*0360*/ 	.word	0x00000010
        /*0364*/ 	.short	0x010a
        /*0366*/ 	.byte	0x3f
	.zero		1


	//   ....[43]....
        /*0368*/ 	.word	0x0000bc80
        /*036c*/ 	.word	0x0000000a
        /*0370*/ 	.word	0x00000038
        /*0374*/ 	.short	0x010a
        /*0376*/ 	.byte	0x3f
	.zero		1


	//   ....[44]....
        /*0378*/ 	.word	0x0000bd50
        /*037c*/ 	.word	0x00000009
        /*0380*/ 	.word	0x00000000
        /*0384*/ 	.short	0x010a
        /*0386*/ 	.byte	0x3f
	.zero		1


	//   ....[45]....
        /*0388*/ 	.word	0x0000bda0
        /*038c*/ 	.word	0x00000008
        /*0390*/ 	.word	0x00000000
        /*0394*/ 	.short	0x010a
        /*0396*/ 	.byte	0x3f
	.zero		1


	//   ....[46]....
        /*0398*/ 	.word	0x0000bdf0
        /*039c*/ 	.word	0x00000009
        /*03a0*/ 	.word	0x00000000
        /*03a4*/ 	.short	0x010a
        /*03a6*/ 	.byte	0x3f
	.zero		1


	//   ....[47]....
        /*03a8*/ 	.word	0x0000be40
        /*03ac*/ 	.word	0x00000008
        /*03b0*/ 	.word	0x00000000
        /*03b4*/ 	.short	0x010a
        /*03b6*/ 	.byte	0x3f
	.zero		1


	//   ....[48]....
        /*03b8*/ 	.word	0x0000be90
        /*03bc*/ 	.word	0x00000009
        /*03c0*/ 	.word	0x00000000
        /*03c4*/ 	.short	0x010a
        /*03c6*/ 	.byte	0x3f
	.zero		1


	//   ....[49]....
        /*03c8*/ 	.word	0x0000bee0
        /*03cc*/ 	.word	0x00000006
        /*03d0*/ 	.word	0x00000000
        /*03d4*/ 	.short	0x010a
        /*03d6*/ 	.byte	0x3f
	.zero		1


	//----- nvinfo : EIATTR_NUM_MBARRIERS
	.align		4
.L_37:
        /*03d8*/ 	.byte	0x03, 0x38
        /*03da*/ 	.short	0x0014


	//----- nvinfo : EIATTR_EXIT_INSTR_OFFSETS
	.align		4
        /*03dc*/ 	.byte	0x04, 0x1c
        /*03de*/ 	.short	(.L_39 - .L_38)


	//   ....[0]....
.L_38:
        /*03e0*/ 	.word	0x00001200


	//   ....[1]....
        /*03e4*/ 	.word	0x00001260


	//   ....[2]....
        /*03e8*/ 	.word	0x0000a830


	//   ....[3]....
        /*03ec*/ 	.word	0x0000a860


	//   ....[4]....
        /*03f0*/ 	.word	0x0000baa0


	//----- nvinfo : EIATTR_MAX_THREADS
	.align		4
.L_39:
        /*03f4*/ 	.byte	0x04, 0x05
        /*03f6*/ 	.short	(.L_41 - .L_40)
.L_40:
        /*03f8*/ 	.word	0x00000180
        /*03fc*/ 	.word	0x00000001
        /*0400*/ 	.word	0x00000001


	//----- nvinfo : EIATTR_CRS_STACK_SIZE
	.align		4
.L_41:
        /*0404*/ 	.byte	0x04, 0x1e
        /*0406*/ 	.short	(.L_43 - .L_42)
.L_42:
        /*0408*/ 	.word	0x00000000


	//----- nvinfo : EIATTR_CBANK_PARAM_SIZE
	.align		4
.L_43:
        /*040c*/ 	.byte	0x03, 0x19
        /*040e*/ 	.short	0x0470


	//----- nvinfo : EIATTR_PARAM_CBANK
	.align		4
        /*0410*/ 	.byte	0x04, 0x0a
        /*0412*/ 	.short	(.L_45 - .L_44)
	.align		4
.L_44:
        /*0414*/ 	.word	index@(.nv.constant0._ZN7cutlass13device_kernelINS_4gemm6kernel13GemmUniversalIN4cute5tupleIJiiiiEEENS1_10collective13CollectiveMmaINS1_34MainloopSm90TmaGmmaWarpSpecializedILi7ENS5_IJNS4_1CILi1EEESB_SB_EEENS1_32KernelTmaWarpSpecializedPingpongEEENS5_IJNSA_ILi64EEENSA_ILi256EEENSA_ILi128EEEEEENS_10bfloat16_tENS5_IJlSB_lEEESJ_SK_NS4_8TiledMMAINS4_8MMA_AtomIJNS4_4SM904GMMA28MMA_64x256x16_F32BF16BF16_SSILNSO_5MajorE0ELSQ_0ELNSO_7ScaleInE1ELSR_1EEEEEENS4_6LayoutISC_NS5_IJNSA_ILi0EEESV_SV_EEEEENS5_IJNS4_10UnderscoreESY_SY_EEEEENS4_13SM90_TMA_LOADENS4_14ComposedLayoutINS4_7SwizzleILi3ELi4ELi3EEENS4_18smem_ptr_flag_bitsILi16EEENSU_INS5_IJNSA_ILi8EEESF_EEENS5_IJSF_SB_EEEEEEEvNS4_8identityES11_S1B_vS1C_EENS_8epilogue10collective6detail29Sm90TmaWarpSpecializedAdapterINS1F_15DefaultEpilogueISJ_SK_SK_NS1E_6thread17LinearCombinationISJ_Li1EffLNS1J_9ScaleType4KindE0ELNS_15FloatRoundStyleE2ESJ_EENS1_15EpilogueDefaultEEEEEvvEEEEvNT_6ParamsE)
        /*0418*/ 	.short	0x0210
        /*041a*/ 	.short	0x0470


	//----- nvinfo : EIATTR_SW_WAR
	.align		4
.L_45:
        /*041c*/ 	.byte	0x04, 0x36
        /*041e*/ 	.short	(.L_47 - .L_46)
.L_46:
        /*0420*/ 	.word	0x00000008
.L_47:


//--------------------- .nv.callgraph             --------------------------
	.section	.nv.callgraph,"",@"SHT_CUDA_CALLGRAPH"
	.align	4
	.sectionentsize	8
	.align		4
        /*0000*/ 	.word	0x00000000
	.align		4
        /*0004*/ 	.word	0xffffffff
	.align		4
        /*0008*/ 	.word	index@(_ZN7cutlass13device_kernelINS_4gemm6kernel13GemmUniversalIN4cute5tupleIJiiiiEEENS1_10collective13CollectiveMmaINS1_34MainloopSm90TmaGmmaWarpSpecializedILi7ENS5_IJNS4_1CILi1EEESB_SB_EEENS1_32KernelTmaWarpSpecializedPingpongEEENS5_IJNSA_ILi64EEENSA_ILi256EEENSA_ILi128EEEEEENS_10bfloat16_tENS5_IJlSB_lEEESJ_SK_NS4_8TiledMMAINS4_8MMA_AtomIJNS4_4SM904GMMA28MMA_64x256x16_F32BF16BF16_SSILNSO_5MajorE0ELSQ_0ELNSO_7ScaleInE1ELSR_1EEEEEENS4_6LayoutISC_NS5_IJNSA_ILi0EEESV_SV_EEEEENS5_IJNS4_10UnderscoreESY_SY_EEEEENS4_13SM90_TMA_LOADENS4_14ComposedLayoutINS4_7SwizzleILi3ELi4ELi3EEENS4_18smem_ptr_flag_bitsILi16EEENSU_INS5_IJNSA_ILi8EEESF_EEENS5_IJSF_SB_EEEEEEEvNS4_8identityES11_S1B_vS1C_EENS_8epilogue10collective6detail29Sm90TmaWarpSpecializedAdapterINS1F_15DefaultEpilogueISJ_SK_SK_NS1E_6thread17LinearCombinationISJ_Li1EffLNS1J_9ScaleType4KindE0ELNS_15FloatRoundStyleE2ESJ_EENS1_15EpilogueDefaultEEEEEvvEEEEvNT_6ParamsE)
	.align		4
        /*000c*/ 	.word	index@(__assertfail)
	.align		4
        /*0010*/ 	.word	0x00000000
	.align		4
        /*0014*/ 	.word	0xfffffffe
	.align		4
        /*0018*/ 	.word	0x00000000
	.align		4
        /*001c*/ 	.word	0xfffffffd
	.align		4
        /*0020*/ 	.word	0x00000000
	.align		4
        /*0024*/ 	.word	0xfffffffc


//--------------------- .nv.constant4             --------------------------
	.section	.nv.constant4,"a",@progbits
	.align	8
	.align		8
.nv.constant4:
        /*0000*/ 	.dword	__assertfail
	.align		8
        /*0008*/ 	.dword	__unnamed_1
	.align		8
        /*0010*/ 	.dword	_ZN40_INTERNAL_3c9f4ab0_4_k_cu_529f6ad0_165194cuda3std3__45__cpo5beginE
	.align		8
        /*0018*/ 	.dword	_ZN40_INTERNAL_3c9f4ab0_4_k_cu_529f6ad0_165194cuda3std3__45__cpo3endE
	.align		8
        /*0020*/ 	.dword	_ZN40_INTERNAL_3c9f4ab0_4_k_cu_529f6ad0_165194cuda3std3__45__cpo6cbeginE
	.align		8
        /*0028*/ 	.dword	_ZN40_INTERNAL_3c9f4ab0_4_k_cu_529f6ad0_165194cuda3std3__45__cpo4cendE
	.align		8
        /*0030*/ 	.dword	_ZN40_INTERNAL_3c9f4ab0_4_k_cu_529f6ad0_165194cuda3std3__442_GLOBAL__N__3c9f4ab0_4_k_cu_529f6ad0_165196ignoreE
	.align		8
        /*0038*/ 	.dword	_ZN40_INTERNAL_3c9f4ab0_4_k_cu_529f6ad0_165194cuda3std3__419piecewise_constructE
	.align		8
        /*0040*/ 	.dword	_ZN40_INTERNAL_3c9f4ab0_4_k_cu_529f6ad0_165194cuda3std3__48in_placeE
	.align		8
        /*0048*/ 	.dword	_ZN40_INTERNAL_3c9f4ab0_4_k_cu_529f6ad0_165194cuda3std6ranges3__45__cpo4swapE
	.align		8
        /*0050*/ 	.dword	_ZN40_INTERNAL_3c9f4ab0_4_k_cu_529f6ad0_165194cuda3std6ranges3__45__cpo9iter_moveE
	.align		8
        /*0058*/ 	.dword	_ZN40_INTERNAL_3c9f4ab0_4_k_cu_529f6ad0_165194cute7productE
	.align		8
        /*0060*/ 	.dword	_ZN40_INTERNAL_3c9f4ab0_4_k_cu_529f6ad0_165194cute1_E
	.align		8
        /*0068*/ 	.dword	$str$22
	.align		8
        /*0070*/ 	.dword	$str$23


//--------------------- .text._ZN7cutlass13device_kernelINS_4gemm6kernel13GemmUniversalIN4cute5tupleIJiiiiEEENS1_10collective13CollectiveMmaINS1_34MainloopSm90TmaGmmaWarpSpecializedILi7ENS5_IJNS4_1CILi1EEESB_SB_EEENS1_32KernelTmaWarpSpecializedPingpongEEENS5_IJNSA_ILi64EEENSA_ILi256EEENSA_ILi128EEEEEENS_10bfloat16_tENS5_IJlSB_lEEESJ_SK_NS4_8TiledMMAINS4_8MMA_AtomIJNS4_4SM904GMMA28MMA_64x256x16_F32BF16BF16_SSILNSO_5MajorE0ELSQ_0ELNSO_7ScaleInE1ELSR_1EEEEEENS4_6LayoutISC_NS5_IJNSA_ILi0EEESV_SV_EEEEENS5_IJNS4_10UnderscoreESY_SY_EEEEENS4_13SM90_TMA_LOADENS4_14ComposedLayoutINS4_7SwizzleILi3ELi4ELi3EEENS4_18smem_ptr_flag_bitsILi16EEENSU_INS5_IJNSA_ILi8EEESF_EEENS5_IJSF_SB_EEEEEEEvNS4_8identityES11_S1B_vS1C_EENS_8epilogue10collective6detail29Sm90TmaWarpSpecializedAdapterINS1F_15DefaultEpilogueISJ_SK_SK_NS1E_6thread17LinearCombinationISJ_Li1EffLNS1J_9ScaleType4KindE0ELNS_15FloatRoundStyleE2ESJ_EENS1_15EpilogueDefaultEEEEEvvEEEEvNT_6ParamsE --------------------------
	.section	.text._ZN7cutlass13device_kernelINS_4gemm6kernel13GemmUniversalIN4cute5tupleIJiiiiEEENS1_10collective13CollectiveMmaINS1_34MainloopSm90TmaGmmaWarpSpecializedILi7ENS5_IJNS4_1CILi1EEESB_SB_EEENS1_32KernelTmaWarpSpecializedPingpongEEENS5_IJNSA_ILi64EEENSA_ILi256EEENSA_ILi128EEEEEENS_10bfloat16_tENS5_IJlSB_lEEESJ_SK_NS4_8TiledMMAINS4_8MMA_AtomIJNS4_4SM904GMMA28MMA_64x256x16_F32BF16BF16_SSILNSO_5MajorE0ELSQ_0ELNSO_7ScaleInE1ELSR_1EEEEEENS4_6LayoutISC_NS5_IJNSA_ILi0EEESV_SV_EEEEENS5_IJNS4_10UnderscoreESY_SY_EEEEENS4_13SM90_TMA_LOADENS4_14ComposedLayoutINS4_7SwizzleILi3ELi4ELi3EEENS4_18smem_ptr_flag_bitsILi16EEENSU_INS5_IJNSA_ILi8EEESF_EEENS5_IJSF_SB_EEEEEEEvNS4_8identityES11_S1B_vS1C_EENS_8epilogue10collective6detail29Sm90TmaWarpSpecializedAdapterINS1F_15DefaultEpilogueISJ_SK_SK_NS1E_6thread17LinearCombinationISJ_Li1EffLNS1J_9ScaleType4KindE0ELNS_15FloatRoundStyleE2ESJ_EENS1_15EpilogueDefaultEEEEEvvEEEEvNT_6ParamsE,"ax",@progbits
	.align	128
.text._ZN7cutlass13device_kernelINS_4gemm6kernel13GemmUniversalIN4cute5tupleIJiiiiEEENS1_10collective13CollectiveMmaINS1_34MainloopSm90TmaGmmaWarpSpecializedILi7ENS5_IJNS4_1CILi1EEESB_SB_EEENS1_32KernelTmaWarpSpecializedPingpongEEENS5_IJNSA_ILi64EEENSA_ILi256EEENSA_ILi128EEEEEENS_10bfloat16_tENS5_IJlSB_lEEESJ_SK_NS4_8TiledMMAINS4_8MMA_AtomIJNS4_4SM904GMMA28MMA_64x256x16_F32BF16BF16_SSILNSO_5MajorE0ELSQ_0ELNSO_7ScaleInE1ELSR_1EEEEEENS4_6LayoutISC_NS5_IJNSA_ILi0EEESV_SV_EEEEENS5_IJNS4_10UnderscoreESY_SY_EEEEENS4_13SM90_TMA_LOADENS4_14ComposedLayoutINS4_7SwizzleILi3ELi4ELi3EEENS4_18smem_ptr_flag_bitsILi16EEENSU_INS5_IJNSA_ILi8EEESF_EEENS5_IJSF_SB_EEEEEEEvNS4_8identityES11_S1B_vS1C_EENS_8epilogue10collective6detail29Sm90TmaWarpSpecializedAdapterINS1F_15DefaultEpilogueISJ_SK_SK_NS1E_6thread17LinearCombinationISJ_Li1EffLNS1J_9ScaleType4KindE0ELNS_15FloatRoundStyleE2ESJ_EENS1_15EpilogueDefaultEEEEEvvEEEEvNT_6ParamsE:
        .type           _ZN7cutlass13device_kernelINS_4gemm6kernel13GemmUniversalIN4cute5tupleIJiiiiEEENS1_10collective13CollectiveMmaINS1_34MainloopSm90TmaGmmaWarpSpecializedILi7ENS5_IJNS4_1CILi1EEESB_SB_EEENS1_32KernelTmaWarpSpecializedPingpongEEENS5_IJNSA_ILi64EEENSA_ILi256EEENSA_ILi128EEEEEENS_10bfloat16_tENS5_IJlSB_lEEESJ_SK_NS4_8TiledMMAINS4_8MMA_AtomIJNS4_4SM904GMMA28MMA_64x256x16_F32BF16BF16_SSILNSO_5MajorE0ELSQ_0ELNSO_7ScaleInE1ELSR_1EEEEEENS4_6LayoutISC_NS5_IJNSA_ILi0EEESV_SV_EEEEENS5_IJNS4_10UnderscoreESY_SY_EEEEENS4_13SM90_TMA_LOADENS4_14ComposedLayoutINS4_7SwizzleILi3ELi4ELi3EEENS4_18smem_ptr_flag_bitsILi16EEENSU_INS5_IJNSA_ILi8EEESF_EEENS5_IJSF_SB_EEEEEEEvNS4_8identityES11_S1B_vS1C_EENS_8epilogue10collective6detail29Sm90TmaWarpSpecializedAdapterINS1F_15DefaultEpilogueISJ_SK_SK_NS1E_6thread17LinearCombinationISJ_Li1EffLNS1J_9ScaleType4KindE0ELNS_15FloatRoundStyleE2ESJ_EENS1_15EpilogueDefaultEEEEEvvEEEEvNT_6ParamsE,@function
        .size           _ZN7cutlass13device_kernelINS_4gemm6kernel13GemmUniversalIN4cute5tupleIJiiiiEEENS1_10collective13CollectiveMmaINS1_34MainloopSm90TmaGmmaWarpSpecializedILi7ENS5_IJNS4_1CILi1EEESB_SB_EEENS1_32KernelTmaWarpSpecializedPingpongEEENS5_IJNSA_ILi64EEENSA_ILi256EEENSA_ILi128EEEEEENS_10bfloat16_tENS5_IJlSB_lEEESJ_SK_NS4_8TiledMMAINS4_8MMA_AtomIJNS4_4SM904GMMA28MMA_64x256x16_F32BF16BF16_SSILNSO_5MajorE0ELSQ_0ELNSO_7ScaleInE1ELSR_1EEEEEENS4_6LayoutISC_NS5_IJNSA_ILi0EEESV_SV_EEEEENS5_IJNS4_10UnderscoreESY_SY_EEEEENS4_13SM90_TMA_LOADENS4_14ComposedLayoutINS4_7SwizzleILi3ELi4ELi3EEENS4_18smem_ptr_flag_bitsILi16EEENSU_INS5_IJNSA_ILi8EEESF_EEENS5_IJSF_SB_EEEEEEEvNS4_8identityES11_S1B_vS1C_EENS_8epilogue10collective6detail29Sm90TmaWarpSpecializedAdapterINS1F_15DefaultEpilogueISJ_SK_SK_NS1E_6thread17LinearCombinationISJ_Li1EffLNS1J_9ScaleType4KindE0ELNS_15FloatRoundStyleE2ESJ_EENS1_15EpilogueDefaultEEEEEvvEEEEvNT_6ParamsE,(.L_x_331 - _ZN7cutlass13device_kernelINS_4gemm6kernel13GemmUniversalIN4cute5tupleIJiiiiEEENS1_10collective13CollectiveMmaINS1_34MainloopSm90TmaGmmaWarpSpecializedILi7ENS5_IJNS4_1CILi1EEESB_SB_EEENS1_32KernelTmaWarpSpecializedPingpongEEENS5_IJNSA_ILi64EEENSA_ILi256EEENSA_ILi128EEEEEENS_10bfloat16_tENS5_IJlSB_lEEESJ_SK_NS4_8TiledMMAINS4_8MMA_AtomIJNS4_4SM904GMMA28MMA_64x256x16_F32BF16BF16_SSILNSO_5MajorE0ELSQ_0ELNSO_7ScaleInE1ELSR_1EEEEEENS4_6LayoutISC_NS5_IJNSA_ILi0EEESV_SV_EEEEENS5_IJNS4_10UnderscoreESY_SY_EEEEENS4_13SM90_TMA_LOADENS4_14ComposedLayoutINS4_7SwizzleILi3ELi4ELi3EEENS4_18smem_ptr_flag_bitsILi16EEENSU_INS5_IJNSA_ILi8EEESF_EEENS5_IJSF_SB_EEEEEEEvNS4_8identityES11_S1B_vS1C_EENS_8epilogue10collective6detail29Sm90TmaWarpSpecializedAdapterINS1F_15DefaultEpilogueISJ_SK_SK_NS1E_6thread17LinearCombinationISJ_Li1EffLNS1J_9ScaleType4KindE0ELNS_15FloatRoundStyleE2ESJ_EENS1_15EpilogueDefaultEEEEEvvEEEEvNT_6ParamsE)
        .other          _ZN7cutlass13device_kernelINS_4gemm6kernel13GemmUniversalIN4cute5tupleIJiiiiEEENS1_10collective13CollectiveMmaINS1_34MainloopSm90TmaGmmaWarpSpecializedILi7ENS5_IJNS4_1CILi1EEESB_SB_EEENS1_32KernelTmaWarpSpecializedPingpongEEENS5_IJNSA_ILi64EEENSA_ILi256EEENSA_ILi128EEEEEENS_10bfloat16_tENS5_IJlSB_lEEESJ_SK_NS4_8TiledMMAINS4_8MMA_AtomIJNS4_4SM904GMMA28MMA_64x256x16_F32BF16BF16_SSILNSO_5MajorE0ELSQ_0ELNSO_7ScaleInE1ELSR_1EEEEEENS4_6LayoutISC_NS5_IJNSA_ILi0EEESV_SV_EEEEENS5_IJNS4_10UnderscoreESY_SY_EEEEENS4_13SM90_TMA_LOADENS4_14ComposedLayoutINS4_7SwizzleILi3ELi4ELi3EEENS4_18smem_ptr_flag_bitsILi16EEENSU_INS5_IJNSA_ILi8EEESF_EEENS5_IJSF_SB_EEEEEEEvNS4_8identityES11_S1B_vS1C_EENS_8epilogue10collective6detail29Sm90TmaWarpSpecializedAdapterINS1F_15DefaultEpilogueISJ_SK_SK_NS1E_6thread17LinearCombinationISJ_Li1EffLNS1J_9ScaleType4KindE0ELNS_15FloatRoundStyleE2ESJ_EENS1_15EpilogueDefaultEEEEEvvEEEEvNT_6ParamsE,@"STO_CUDA_ENTRY STV_DEFAULT"
_ZN7cutlass13device_kernelINS_4gemm6kernel13GemmUniversalIN4cute5tupleIJiiiiEEENS1_10collective13CollectiveMmaINS1_34MainloopSm90TmaGmmaWarpSpecializedILi7ENS5_IJNS4_1CILi1EEESB_SB_EEENS1_32KernelTmaWarpSpecializedPingpongEEENS5_IJNSA_ILi64EEENSA_ILi256EEENSA_ILi128EEEEEENS_10bfloat16_tENS5_IJlSB_lEEESJ_SK_NS4_8TiledMMAINS4_8MMA_AtomIJNS4_4SM904GMMA28MMA_64x256x16_F32BF16BF16_SSILNSO_5MajorE0ELSQ_0ELNSO_7ScaleInE1ELSR_1EEEEEENS4_6LayoutISC_NS5_IJNSA_ILi0EEESV_SV_EEEEENS5_IJNS4_10UnderscoreESY_SY_EEEEENS4_13SM90_TMA_LOADENS4_14ComposedLayoutINS4_7SwizzleILi3ELi4ELi3EEENS4_18smem_ptr_flag_bitsILi16EEENSU_INS5_IJNSA_ILi8EEESF_EEENS5_IJSF_SB_EEEEEEEvNS4_8identityES11_S1B_vS1C_EENS_8epilogue10collective6detail29Sm90TmaWarpSpecializedAdapterINS1F_15DefaultEpilogueISJ_SK_SK_NS1E_6thread17LinearCombinationISJ_Li1EffLNS1J_9ScaleType4KindE0ELNS_15FloatRoundStyleE2ESJ_EENS1_15EpilogueDefaultEEEEEvvEEEEvNT_6ParamsE:
[----:B------:R-:W0:Y:S02]  /*0000*/  LDC R1, c[0x0][0x28] ;  /* 0x00000a00ff017b82 */ /* 0x000e240000000800 */
[----:B0-----:R-:W-:Y:S01]  /*0010*/  VIADD R1, R1, 0xfffffff8 ;  /* 0xfffffff801017836 */ /* 0x001fe20000000000 */
[----:B------:R-:W0:Y:S01]  /*0020*/  S2R R4, SR_TID.X ;  /* 0x0000000000047919 */ /* 0x000e220000002100 */
[----:B------:R-:W-:Y:S01]  /*0030*/  ELECT P0, URZ, PT ;  /* 0x00000000003f782f */ /* 0x000fe20003800000 */
[----:B------:R-:W-:Y:S01]  /*0040*/  BSSY B0, `(.L_x_0) ;  /* 0x000000f000007945 */ /* 0x000fe20003800000 */
[--C-:B0-----:R-:W-:Y:S02]  /*0050*/  SHF.R.U32.HI R0, RZ, 0x5, R4.reuse ;  /* 0x00000005ff007819 */ /* 0x101fe40000011604 */
[----:B------:R-:W-:-:S03]  /*0060*/  SHF.R.U32.HI R5, RZ, 0x7, R4 ;  /* 0x00000007ff057819 */ /* 0x000fc60000011604 */
[----:B------:R-:W0:Y:S04]  /*0070*/  SHFL.IDX PT, R2, R0, RZ, 0x1f ;  /* 0x00001fff00027589 */ /* 0x000e2800000e0000 */
[----:B------:R1:W2:Y:S01]  /*0080*/  SHFL.IDX PT, R8, R5, RZ, 0x1f ;  /* 0x00001fff05087589 */ /* 0x0002a200000e0000 */
[----:B0-----:R-:W-:-:S13]  /*0090*/  ISETP.NE.OR P0, PT, R2, RZ, !P0 ;  /* 0x000000ff0200720c */ /* 0x001fda0004705670 */
[----:B-12---:R-:W-:Y:S05]  /*00a0*/  @P0 BRA `(.L_x_1) ;  /* 0x0000000000200947 */ /* 0x006fea0003800000 */
[----:B------:R-:W-:Y:S02]  /*00b0*/  ULDC.64 UR4, c[0x0][0x198] ;  /* 0x0000660000047ab9 */ /* 0x000fe40000000a00 */
[----:B------:R-:W-:Y:S02]  /*00c0*/  UIADD3 UR6, UP0, UR4, 0xf0, URZ ;  /* 0x000000f004067890 */ /* 0x000fe4000ff1e03f */
[----:B------:R-:W-:Y:S02]  /*00d0*/  UIADD3 UR4, UP1, UR4, 0x1f0, URZ ;  /* 0x000001f004047890 */ /* 0x000fe4000ff3e03f */
[----:B------:R-:W-:Y:S02]  /*00e0*/  UIADD3.X UR7, URZ, UR5, URZ, UP0, !UPT ;  /* 0x000000053f077290 */ /* 0x000fe400087fe43f */
[----:B------:R-:W-:-:S07]  /*00f0*/  UIADD3.X UR5, URZ, UR5, URZ, UP1, !UPT ;  /* 0x000000053f057290 */ /* 0x000fce0008ffe43f */
[----:B------:R0:W-:Y:S02]  /*0100*/  UTMACCTL.PF [UR6] ;  /* 0x00000000060079b9 */ /* 0x0001e40008040000 */
[----:B------:R0:W-:Y:S02]  /*0110*/  UTMACCTL.PF [UR4] ;  /* 0x00000000040079b9 */ /* 0x0001e40008040000 */
[----:B0-----:R-:W-:Y:S01]  /*0120*/  NOP ;  /* 0x0000000000007918 */ /* 0x001fe20000000000 */
.L_x_1:
[----:B------:R-:W-:Y:S05]  /*0130*/  BSYNC B0 ;  /* 0x0000000000007941 */ /* 0x000fea0003800000 */
.L_x_0:
[----:B------:R-:W0:Y:S02]  /*0140*/  SHFL.IDX PT, R3, R0, RZ, 0x1f ;  /* 0x00001fff00037589 */ /* 0x000e2400000e0000 */
[----:B0-----:R-:W-:-:S13]  /*0150*/  ISETP.NE.AND P0, PT, R3, RZ, PT ;  /* 0x000000ff0300720c */ /* 0x001fda0003f05270 */
[----:B------:R-:W-:Y:S05]  /*0160*/  @P0 BRA `(.L_x_2) ;  /* 0x0000000000700947 */ /* 0x000fea0003800000 */
[----:B------:R-:W0:Y:S01]  /*0170*/  S2UR UR8, SR_CgaCtaId ;  /* 0x00000000000879c3 */ /* 0x000e220000008800 */
[----:B------:R-:W-:Y:S01]  /*0180*/  UMOV UR4, 0x400 ;  /* 0x0000040000047882 */ /* 0x000fe20000000000 */
[----:B------:R-:W-:Y:S01]  /*0190*/  UMOV UR5, 0x1 ;  /* 0x0000000100057882 */ /* 0x000fe20000000000 */
[----:B------:R-:W-:Y:S01]  /*01a0*/  UMOV UR6, 0x80 ;  /* 0x0000008000067882 */ /* 0x000fe20000000000 */
[----:B------:R-:W-:Y:S01]  /*01b0*/  ELECT P0, URZ, PT ;  /* 0x00000000003f782f */ /* 0x000fe20003800000 */
[----:B------:R-:W-:-:S04]  /*01c0*/  UIADD3 UR6, -UR6, 0x100000, URZ ;  /* 0x0010000006067890 */ /* 0x000fc8000fffe13f */
[----:B------:R-:W-:Y:S02]  /*01d0*/  USHF.L.U32 UR7, UR6, 0xb, URZ ;  /* 0x0000000b06077899 */ /* 0x000fe4000800063f */
[----:B------:R-:W-:Y:S02]  /*01e0*/  USHF.L.U32 UR6, UR6, 0x1, URZ ;  /* 0x0000000106067899 */ /* 0x000fe4000800063f */
[----:B0-----:R-:W-:Y:S02]  /*01f0*/  ULEA UR8, UR8, UR4, 0x18 ;  /* 0x0000000408087291 */ /* 0x001fe4000f8ec03f */
[----:B------:R-:W-:-:S04]  /*0200*/  UIADD3 UR4, -UR5, 0x100000, URZ ;  /* 0x0010000005047890 */ /* 0x000fc8000fffe13f */
[----:B------:R-:W-:Y:S02]  /*0210*/  USHF.L.U32 UR5, UR4, 0xb, URZ ;  /* 0x0000000b04057899 */ /* 0x000fe4000800063f */
[----:B------:R-:W-:Y:S01]  /*0220*/  USHF.L.U32 UR4, UR4, 0x1, URZ ;  /* 0x0000000104047899 */ /* 0x000fe2000800063f */
[----:B------:R-:W0:Y:S11]  /*0230*/  FENCE.VIEW.ASYNC.S ;  /* 0x00000000000073c6 */ /* 0x000e360000000000 */
[----:B0-----:R0:W1:Y:S01]  /*0240*/  SYNCS.EXCH.64 URZ, [UR8], UR4 ;  /* 0x00000004083f75b2 */ /* 0x0010620008000100 */
[----:B------:R0:W2:Y:S01]  /*0250*/  SYNCS.EXCH.64 URZ, [UR8+0x38], UR6 ;  /* 0x00003806083f75b2 */ /* 0x0000a20008000100 */
[----:B------:R0:W3:Y:S01]  /*0260*/  SYNCS.EXCH.64 URZ, [UR8+0x8], UR4 ;  /* 0x00000804083f75b2 */ /* 0x0000e20008000100 */
[----:B------:R0:W4:Y:S01]  /*0270*/  SYNCS.EXCH.64 URZ, [UR8+0x40], UR6 ;  /* 0x00004006083f75b2 */ /* 0x0001220008000100 */
[----:B------:R0:W0:Y:S01]  /*0280*/  SYNCS.EXCH.64 URZ, [UR8+0x10], UR4 ;  /* 0x00001004083f75b2 */ /* 0x0000220008000100 */
        /* <DEDUP_REMOVED lines=9> */
[----:B------:R-:W-:Y:S01]  /*0320*/  NOP ;  /* 0x0000000000007918 */ /* 0x000fe20000000000 */
.L_x_2:
[----:B------:R-:W5:Y:S01]  /*0330*/  SHFL.IDX PT, R6, R0, RZ, 0x1f ;  /* 0x00001fff00067589 */ /* 0x000f6200000e0000 */
[----:B------:R-:W-:Y:S01]  /*0340*/  ELECT P0, URZ, PT ;  /* 0x00000000003f782f */ /* 0x000fe20003800000 */
[----:B------:R-:W-:Y:S01]  /*0350*/  NOP ;  /* 0x0000000000007918 */ /* 0x000fe20000000000 */
[----:B------:R-:W-:Y:S01]  /*0360*/  ELECT P1, URZ, PT ;  /* 0x00000000003f782f */ /* 0x000fe20003820000 */
[----:B------:R-:W1:Y:S01]  /*0370*/  SHFL.IDX PT, R3, R0, RZ, 0x1f ;  /* 0x00001fff00037589 */ /* 0x000e6200000e0000 */
[----:B0-----:R-:W-:Y:S01]  /*0380*/  UMOV UR4, 0x20 ;  /* 0x0000002000047882 */ /* 0x001fe20000000000 */
[----:B------:R-:W-:Y:S01]  /*0390*/  UMOV UR11, 0x80 ;  /* 0x00000080000b7882 */ /* 0x000fe20000000000 */
[----:B------:R-:W-:Y:S01]  /*03a0*/  NOP ;  /* 0x0000000000007918 */ /* 0x000fe20000000000 */
[C---:B------:R-:W-:Y:S01]  /*03b0*/  VIADD R33, R8.reuse, 0xffffffff ;  /* 0xffffffff08217836 */ /* 0x040fe20000000000 */
[----:B------:R-:W0:Y:S01]  /*03c0*/  SHFL.IDX PT, R5, R5, RZ, 0x1f ;  /* 0x00001fff05057589 */ /* 0x000e2200000e0000 */
[----:B------:R-:W-:Y:S01]  /*03d0*/  ULDC.64 UR36, c[0x0][0x208] ;  /* 0x0000820000247ab9 */ /* 0x000fe20000000a00 */
[----:B------:R-:W-:-:S02]  /*03e0*/  ISETP.NE.AND P2, PT, R8, RZ, PT ;  /* 0x000000ff0800720c */ /* 0x000fc40003f45270 */
[----:B------:R-:W-:Y:S02]  /*03f0*/  ISETP.GE.U32.AND P3, PT, R33, 0x2, PT ;  /* 0x000000022100780c */ /* 0x000fe40003f66070 */
[----:B-----5:R-:W-:Y:S02]  /*0400*/  ISETP.NE.OR P0, PT, R6, RZ, !P0 ;  /* 0x000000ff0600720c */ /* 0x020fe40004705670 */
[----:B-1----:R-:W-:Y:S02]  /*0410*/  ISETP.NE.OR P1, PT, R3, RZ, !P1 ;  /* 0x000000ff0300720c */ /* 0x002fe40004f25670 */
[----:B------:R-:W-:-:S04]  /*0420*/  SHF.R.S32.HI R3, RZ, 0x1f, R2 ;  /* 0x0000001fff037819 */ /* 0x000fc80000011402 */
[----:B------:R-:W-:-:S05]  /*0430*/  LEA.HI R3, R3, R2, RZ, 0x2 ;  /* 0x0000000203037211 */ /* 0x000fca00078f10ff */
[----:B------:R-:W-:Y:S01]  /*0440*/  VOTEU.ALL UP0, P0 ;  /* 0x00000000003f7886 */ /* 0x000fe20000000000 */
[----:B------:R-:W-:Y:S01]  /*0450*/  LOP3.LUT R3, R3, 0xfffffffc, RZ, 0xc0, !PT ;  /* 0xfffffffc03037812 */ /* 0x000fe200078ec0ff */
[----:B------:R-:W-:-:S03]  /*0460*/  VOTEU.ALL UP1, P1 ;  /* 0x00000000003f7886 */ /* 0x000fc60000820000 */
[----:B------:R-:W1:Y:S01]  /*0470*/  @!UP0 S2UR UR7, SR_CgaCtaId ;  /* 0x00000000000789c3 */ /* 0x000e620000008800 */
[----:B------:R-:W-:Y:S01]  /*0480*/  @!UP0 UMOV UR6, 0x400 ;  /* 0x0000040000068882 */ /* 0x000fe20000000000 */
[----:B------:R-:W-:-:S04]  /*0490*/  @!UP0 UIADD3 UR4, -UR4, 0x100000, URZ ;  /* 0x0010000004048890 */ /* 0x000fc8000fffe13f */
[----:B------:R-:W-:Y:S02]  /*04a0*/  @!UP0 USHF.L.U32 UR5, UR4, 0xb, URZ ;  /* 0x0000000b04058899 */ /* 0x000fe4000800063f */
[----:B------:R-:W-:Y:S01]  /*04b0*/  @!UP0 USHF.L.U32 UR4, UR4, 0x1, URZ ;  /* 0x0000000104048899 */ /* 0x000fe2000800063f */
[----:B------:R-:W-:Y:S01]  /*04c0*/  IMAD.IADD R0, R2, 0x1, -R3 ;  /* 0x0000000102007824 */ /* 0x000fe200078e0a03 */
[----:B------:R-:W-:Y:S01]  /*04d0*/  @!UP1 UMOV UR9, 0x400 ;  /* 0x0000040000099882 */ /* 0x000fe20000000000 */
[----:B------:R-:W-:Y:S01]  /*04e0*/  VOTEU.ALL UP2, P1 ;  /* 0x00000000003f7886 */ /* 0x000fe20000840000 */
[----:B------:R-:W-:Y:S01]  /*04f0*/  VOTEU.ALL UP3, P1 ;  /* 0x00000000003f7886 */ /* 0x000fe20000860000 */
[----:B------:R-:W-:Y:S01]  /*0500*/  VOTEU.ALL UP4, P1 ;  /* 0x00000000003f7886 */ /* 0x000fe20000880000 */
[----:B------:R-:W5:Y:S01]  /*0510*/  @!UP1 S2UR UR10, SR_CgaCtaId ;  /* 0x00000000000a99c3 */ /* 0x000f620000008800 */
[----:B------:R-:W-:Y:S01]  /*0520*/  VOTEU.ALL UP5, P1 ;  /* 0x00000000003f7886 */ /* 0x000fe200008a0000 */
[----:B------:R-:W-:-:S04]  /*0530*/  SHF.R.S32.HI R3, RZ, 0x1f, R4 ;  /* 0x0000001fff037819 */ /* 0x000fc80000011404 */
[----:B------:R-:W-:-:S04]  /*0540*/  LEA.HI R3, R3, R4, RZ, 0x7 ;  /* 0x0000000403037211 */ /* 0x000fc800078f38ff */
[----:B------:R-:W-:-:S05]  /*0550*/  LOP3.LUT R3, R3, 0xffffff80, RZ, 0xc0, !PT ;  /* 0xffffff8003037812 */ /* 0x000fca00078ec0ff */
[----:B------:R-:W-:Y:S01]  /*0560*/  IMAD.IADD R3, R4, 0x1, -R3 ;  /* 0x0000000104037824 */ /* 0x000fe200078e0a03 */
[----:B-1----:R-:W-:Y:S02]  /*0570*/  @!UP0 ULEA UR8, UR7, UR6, 0x18 ;  /* 0x0000000607088291 */ /* 0x002fe4000f8ec03f */
[----:B------:R-:W-:-:S04]  /*0580*/  @!UP1 UIADD3 UR6, -UR11, 0x100000, URZ ;  /* 0x001000000b069890 */ /* 0x000fc8000fffe13f */
[----:B------:R-:W-:Y:S02]  /*0590*/  @!UP1 USHF.L.U32 UR7, UR6, 0xb, URZ ;  /* 0x0000000b06079899 */ /* 0x000fe4000800063f */
[----:B------:R-:W-:Y:S01]  /*05a0*/  @!UP1 USHF.L.U32 UR6, UR6, 0x1, URZ ;  /* 0x0000000106069899 */ /* 0x000fe2000800063f */
[----:B------:R-:W-:Y:S01]  /*05b0*/  VOTEU.ALL UP0, P0 ;  /* 0x00000000003f7886 */ /* 0x000fe20000000000 */
[----:B-----5:R-:W-:Y:S01]  /*05c0*/  @!UP1 ULEA UR9, UR10, UR9, 0x18 ;  /* 0x000000090a099291 */ /* 0x020fe2000f8ec03f */
[----:B------:R-:W-:Y:S02]  /*05d0*/  VOTEU.ALL UP1, P0 ;  /* 0x00000000003f7886 */ /* 0x000fe40000020000 */
[----:B------:R-:W-:Y:S01]  /*05e0*/  ULDC.64 UR10, c[0x0][0x598] ;  /* 0x00016600000a7ab9 */ /* 0x000fe20000000a00 */
[----:B------:R-:W-:Y:S01]  /*05f0*/  ISETP.NE.AND P0, PT, R0, 0x3, PT ;  /* 0x000000030000780c */ /* 0x000fe20003f05270 */
[----:B------:R-:W1:Y:S02]  /*0600*/  FENCE.VIEW.ASYNC.S ;  /* 0x00000000000073c6 */ /* 0x000e640000000000 */
[----:B-1----:R1:W2:Y:S01]  /*0610*/  @!UP0 SYNCS.EXCH.64 URZ, [UR8+0xa0], UR4 ;  /* 0x0000a004083f85b2 */ /* 0x0022a20008000100 */
[----:B------:R-:W-:-:S02]  /*0620*/  ISETP.NE.U32.AND P1, PT, RZ, UR10, PT ;  /* 0x0000000aff007c0c */ /* 0x000fc4000bf25070 */
[----:B------:R-:W-:Y:S02]  /*0630*/  ISETP.EQ.OR P0, PT, R0, RZ, !P0 ;  /* 0x000000ff0000720c */ /* 0x000fe40004702670 */
[----:B------:R-:W-:Y:S02]  /*0640*/  ISETP.NE.AND.EX P1, PT, RZ, UR11, PT, P1 ;  /* 0x0000000bff007c0c */ /* 0x000fe4000bf25310 */
[----:B------:R-:W-:-:S04]  /*0650*/  ISETP.EQ.AND P0, PT, R8, RZ, P0 ;  /* 0x000000ff0800720c */ /* 0x000fc80000702270 */
[----:B------:R-:W-:-:S04]  /*0660*/  SEL R16, RZ, 0x1, !P0 ;  /* 0x00000001ff107807 */ /* 0x000fc80004000000 */
[----:B------:R-:W-:Y:S01]  /*0670*/  SEL R16, R16, 0x2, P3 ;  /* 0x0000000210107807 */ /* 0x000fe20001800000 */
[----:B------:R1:W2:Y:S01]  /*0680*/  @!UP1 SYNCS.EXCH.64 URZ, [UR8+0xa8], UR4 ;  /* 0x0000a804083f95b2 */ /* 0x0002a20008000100 */
[----:B------:R-:W-:Y:S01]  /*0690*/  NOP ;  /* 0x0000000000007918 */ /* 0x000fe20000000000 */
[----:B------:R1:W2:Y:S01]  /*06a0*/  @!UP2 SYNCS.EXCH.64 URZ, [UR9+0x80], UR6 ;  /* 0x00008006093fa5b2 */ /* 0x0002a20008000100 */
[----:B------:R1:W2:Y:S01]  /*06b0*/  @!UP3 SYNCS.EXCH.64 URZ, [UR9+0x88], UR6 ;  /* 0x00008806093fb5b2 */ /* 0x0002a20008000100 */
[----:B------:R1:W2:Y:S01]  /*06c0*/  @!UP4 SYNCS.EXCH.64 URZ, [UR9+0x90], UR6 ;  /* 0x00009006093fc5b2 */ /* 0x0002a20008000100 */
[----:B------:R1:W2:Y:S01]  /*06d0*/  @!UP5 SYNCS.EXCH.64 URZ, [UR9+0x98], UR6 ;  /* 0x00009806093fd5b2 */ /* 0x0002a20008000100 */
[----:B------:R-:W-:Y:S01]  /*06e0*/  NOP ;  /* 0x0000000000007918 */ /* 0x000fe20000000000 */
[----:B--234-:R-:W-:Y:S06]  /*06f0*/  BAR.SYNC.DEFER_BLOCKING 0x0 ;  /* 0x0000000000007b1d */ /* 0x01cfec0000010000 */
[----:B01----:R-:W-:Y:S05]  /*0700*/  @!P1 BRA `(.L_x_3) ;  /* 0x00000000001c9947 */ /* 0x003fea0003800000 */
[----:B------:R-:W0:Y:S02]  /*0710*/  LDC.64 R6, c[0x0][0x598] ;  /* 0x00016600ff067b82 */ /* 0x000e240000000a00 */
[----:B0-----:R-:W2:Y:S02]  /*0720*/  LDG.E.64 R6, desc[UR36][R6.64] ;  /* 0x0000002406067981 */ /* 0x001ea4000c1e1b00 */
[----:B--2---:R-:W-:-:S04]  /*0730*/  ISETP.NE.U32.AND P0, PT, R6, RZ, PT ;  /* 0x000000ff0600720c */ /* 0x004fc80003f05070 */
[----:B------:R-:W-:-:S13]  /*0740*/  ISETP.NE.AND.EX P0, PT, R7, RZ, PT, P0 ;  /* 0x000000ff0700720c */ /* 0x000fda0003f05300 */
[----:B------:R-:W-:Y:S05]  /*0750*/  @!P0 BRA `(.L_x_3) ;  /* 0x0000000000088947 */ /* 0x000fea0003800000 */
[----:B------:R1:W5:Y:S01]  /*0760*/  LD.E R153, desc[UR36][R6.64] ;  /* 0x0000002406997980 */ /* 0x000362000c101900 */
[----:B------:R-:W-:Y:S05]  /*0770*/  BRA `(.L_x_4) ;  /* 0x0000000000247947 */ /* 0x000fea0003800000 */
.L_x_3:
[----:B------:R-:W-:Y:S02]  /*0780*/  ULDC.64 UR4, c[0x0][0x588] ;  /* 0x0001620000047ab9 */ /* 0x000fe40000000a00 */
[----:B------:R-:W-:-:S04]  /*0790*/  ISETP.NE.U32.AND P0, PT, RZ, UR4, PT ;  /* 0x00000004ff007c0c */ /* 0x000fc8000bf05070 */
[----:B------:R-:W-:-:S13]  /*07a0*/  ISETP.NE.AND.EX P0, PT, RZ, UR5, PT, P0 ;  /* 0x00000005ff007c0c */ /* 0x000fda000bf05300 */
[----:B------:R-:W-:Y:S05]  /*07b0*/  @!P0 BRA `(.L_x_5) ;  /* 0x00000000000c8947 */ /* 0x000fea0003800000 */
[----:B------:R-:W0:Y:S02]  /*07c0*/  LDC.64 R6, c[0x0][0x588] ;  /* 0x00016200ff067b82 */ /* 0x000e240000000a00 */
[----:B0-----:R0:W5:Y:S01]  /*07d0*/  LDG.E R153, desc[UR36][R6.64] ;  /* 0x0000002406997981 */ /* 0x001162000c1e1900 */
[----:B------:R-:W-:Y:S05]  /*07e0*/  BRA `(.L_x_4) ;  /* 0x0000000000087947 */ /* 0x000fea0003800000 */
.L_x_5:
[----:B------:R-:W-:Y:S02]  /*07f0*/  ULDC UR4, c[0x0][0x580] ;  /* 0x0001600000047ab9 */ /* 0x000fe40000000800 */
[----:B------:R-:W-:-:S07]  /*0800*/  IMAD.U32 R153, RZ, RZ, UR4 ;  /* 0x00000004ff997e24 */ /* 0x000fce000f8e00ff */
.L_x_4:
[----:B------:R-:W-:Y:S02]  /*0810*/  ULDC.64 UR4, c[0x0][0x5a0] ;  /* 0x0001680000047ab9 */ /* 0x000fe40000000a00 */
[----:B------:R-:W-:-:S04]  /*0820*/  ISETP.NE.U32.AND P0, PT, RZ, UR4, PT ;  /* 0x00000004ff007c0c */ /* 0x000fc8000bf05070 */
[----:B------:R-:W-:-:S13]  /*0830*/  ISETP.NE.AND.EX P0, PT, RZ, UR5, PT, P0 ;  /* 0x00000005ff007c0c */ /* 0x000fda000bf05300 */
[----:B------:R-:W-:Y:S05]  /*0840*/  @!P0 BRA `(.L_x_6) ;  /* 0x00000000001c8947 */ /* 0x000fea0003800000 */
[----:B01----:R-:W0:Y:S02]  /*0850*/  LDC.64 R6, c[0x0][0x5a0] ;  /* 0x00016800ff067b82 */ /* 0x003e240000000a00 */
[----:B0-----:R-:W2:Y:S02]  /*0860*/  LDG.E.64 R6, desc[UR36][R6.64] ;  /* 0x0000002406067981 */ /* 0x001ea4000c1e1b00 */
[----:B--2---:R-:W-:-:S04]  /*0870*/  ISETP.NE.U32.AND P0, PT, R6, RZ, PT ;  /* 0x000000ff0600720c */ /* 0x004fc80003f05070 */
[----:B------:R-:W-:-:S13]  /*0880*/  ISETP.NE.AND.EX P0, PT, R7, RZ, PT, P0 ;  /* 0x000000ff0700720c */ /* 0x000fda0003f05300 */
[----:B------:R-:W-:Y:S05]  /*0890*/  @!P0 BRA `(.L_x_6) ;  /* 0x0000000000088947 */ /* 0x000fea0003800000 */
[----:B------:R3:W5:Y:S01]  /*08a0*/  LD.E R152, desc[UR36][R6.64] ;  /* 0x0000002406987980 */ /* 0x000762000c101900 */
[----:B------:R-:W-:Y:S05]  /*08b0*/  BRA `(.L_x_7) ;  /* 0x0000000000247947 */ /* 0x000fea0003800000 */
.L_x_6:
[----:B------:R-:W-:Y:S02]  /*08c0*/  ULDC.64 UR4, c[0x0][0x590] ;  /* 0x0001640000047ab9 */ /* 0x000fe40000000a00 */
[----:B------:R-:W-:-:S04]  /*08d0*/  ISETP.NE.U32.AND P0, PT, RZ, UR4, PT ;  /* 0x00000004ff007c0c */ /* 0x000fc8000bf05070 */
[----:B------:R-:W-:-:S13]  /*08e0*/  ISETP.NE.AND.EX P0, PT, RZ, UR5, PT, P0 ;  /* 0x00000005ff007c0c */ /* 0x000fda000bf05300 */
[----:B------:R-:W-:Y:S05]  /*08f0*/  @!P0 BRA `(.L_x_8) ;  /* 0x00000000000c8947 */ /* 0x000fea0003800000 */
[----:B01----:R-:W0:Y:S02]  /*0900*/  LDC.64 R6, c[0x0][0x590] ;  /* 0x00016400ff067b82 */ /* 0x003e240000000a00 */
[----:B0-----:R2:W5:Y:S01]  /*0910*/  LDG.E R152, desc[UR36][R6.64] ;  /* 0x0000002406987981 */ /* 0x001562000c1e1900 */
[----:B------:R-:W-:Y:S05]  /*0920*/  BRA `(.L_x_7) ;  /* 0x0000000000087947 */ /* 0x000fea0003800000 */
.L_x_8:
[----:B------:R-:W-:Y:S02]  /*0930*/  ULDC UR4, c[0x0][0x584] ;  /* 0x0001610000047ab9 */ /* 0x000fe40000000800 */
[----:B------:R-:W-:-:S07]  /*0940*/  IMAD.U32 R152, RZ, RZ, UR4 ;  /* 0x00000004ff987e24 */ /* 0x000fce000f8e00ff */
.L_x_7:
[----:B------:R-:W4:Y:S01]  /*0950*/  LDC R2, c[0x0][0x65c] ;  /* 0x00019700ff027b82 */ /* 0x000f220000000800 */
[----:B------:R-:W4:Y:S01]  /*0960*/  S2R R14, SR_CTAID.Y ;  /* 0x00000000000e7919 */ /* 0x000f220000002600 */
[----:B------:R-:W-:Y:S01]  /*0970*/  ULDC UR6, c[0x0][0x28c] ;  /* 0x0000a30000067ab9 */ /* 0x000fe20000000800 */
[----:B------:R-:W-:Y:S01]  /*0980*/  ISETP.NE.AND P0, PT, R8, 0x2, PT ;  /* 0x000000020800780c */ /* 0x000fe20003f05270 */
[----:B------:R-:W-:Y:S01]  /*0990*/  UIADD3 UR6, UR6, 0x7f, URZ ;  /* 0x0000007f06067890 */ /* 0x000fe2000fffe03f */
[----:B0123--:R-:W0:Y:S01]  /*09a0*/  S2R R6, SR_CTAID.X ;  /* 0x0000000000067919 */ /* 0x00fe220000002500 */
[----:B------:R-:W-:Y:S01]  /*09b0*/  IMAD.MOV.U32 R7, RZ, RZ, RZ ;  /* 0x000000ffff077224 */ /* 0x000fe200078e00ff */
[----:B------:R-:W-:Y:S01]  /*09c0*/  UMOV UR38, URZ ;  /* 0x0000003f00267c82 */ /* 0x000fe20008000000 */
[----:B------:R-:W-:Y:S01]  /*09d0*/  USHF.R.S32.HI UR7, URZ, 0x1f, UR6 ;  /* 0x0000001f3f077899 */ /* 0x000fe20008011406 */
[----:B------:R-:W-:Y:S01]  /*09e0*/  UMOV UR39, URZ ;  /* 0x0000003f00277c82 */ /* 0x000fe20008000000 */
[----:B------:R-:W-:-:S02]  /*09f0*/  ULDC.64 UR8, c[0x0][0x650] ;  /* 0x0001940000087ab9 */ /* 0x000fc40000000a00 */
[----:B------:R-:W-:-:S04]  /*0a00*/  ULEA.HI UR7, UR7, UR6, URZ, 0x7 ;  /* 0x0000000607077291 */ /* 0x000fc8000f8f383f */
[----:B------:R-:W-:Y:S01]  /*0a10*/  USHF.R.S32.HI UR40, URZ, 0x7, UR7 ;  /* 0x000000073f287899 */ /* 0x000fe20008011407 */
[----:B----4-:R-:W-:-:S13]  /*0a20*/  ISETP.NE.AND P1, PT, R2, 0x1, PT ;  /* 0x000000010200780c */ /* 0x010fda0003f25270 */
[----:B------:R-:W0:Y:S01]  /*0a30*/  @P1 LDC R19, c[0x0][0x10] ;  /* 0x00000400ff131b82 */ /* 0x000e220000000800 */
[----:B------:R-:W-:Y:S02]  /*0a40*/  @P1 IMAD.MOV.U32 R8, RZ, RZ, R14 ;  /* 0x000000ffff081224 */ /* 0x000fe400078e000e */
[----:B------:R-:W-:Y:S02]  /*0a50*/  @P1 IMAD.MOV.U32 R9, RZ, RZ, RZ ;  /* 0x000000ffff091224 */ /* 0x000fe400078e00ff */
[----:B------:R-:W-:-:S03]  /*0a60*/  @P1 IMAD.MOV.U32 R17, RZ, RZ, RZ ;  /* 0x000000ffff111224 */ /* 0x000fc600078e00ff */
[----:B------:R-:W1:Y:S01]  /*0a70*/  @!P1 LDC R11, c[0x0][0xc] ;  /* 0x00000300ff0b9b82 */ /* 0x000e620000000800 */
[----:B------:R-:W-:Y:S01]  /*0a80*/  ULDC UR4, c[0x0][0xc] ;  /* 0x0000030000047ab9 */ /* 0x000fe20000000800 */
[----:B------:R-:W-:Y:S02]  /*0a90*/  ULDC UR5, c[0x0][0x10] ;  /* 0x0000040000057ab9 */ /* 0x000fe40000000800 */
[----:B------:R-:W-:-:S04]  /*0aa0*/  UIMAD.WIDE.U32 UR4, UR4, UR5, URZ ;  /* 0x00000005040472a5 */ /* 0x000fc8000f8e003f */
[----:B------:R-:W2:Y:S01]  /*0ab0*/  LDC R2, c[0x0][0x14] ;  /* 0x00000500ff027b82 */ /* 0x000ea20000000800 */
[----:B0-----:R-:W-:-:S04]  /*0ac0*/  @P1 IMAD.WIDE.U32 R18, R6, R19, R8 ;  /* 0x0000001306121225 */ /* 0x001fc800078e0008 */
[----:B------:R-:W-:Y:S02]  /*0ad0*/  @P1 IMAD.IADD R17, R19, 0x1, R17 ;  /* 0x0000000113111824 */ /* 0x000fe400078e0211 */
[----:B-1----:R-:W-:-:S04]  /*0ae0*/  @!P1 IMAD.WIDE.U32 R8, R11, R14, R6 ;  /* 0x0000000e0b089225 */ /* 0x002fc800078e0006 */
[----:B------:R-:W-:Y:S02]  /*0af0*/  @!P1 IMAD.MOV.U32 R18, RZ, RZ, R8 ;  /* 0x000000ffff129224 */ /* 0x000fe400078e0008 */
[----:B------:R-:W-:Y:S02]  /*0b00*/  @!P1 IMAD.MOV.U32 R17, RZ, RZ, R9 ;  /* 0x000000ffff119224 */ /* 0x000fe400078e0009 */
[----:B--2---:R-:W-:-:S04]  /*0b10*/  IMAD.WIDE.U32 R12, R2, UR4, RZ ;  /* 0x00000004020c7c25 */ /* 0x004fc8000f8e00ff */
[----:B------:R-:W-:Y:S01]  /*0b20*/  IMAD R23, R2, UR5, RZ ;  /* 0x0000000502177c24 */ /* 0x000fe2000f8e02ff */
[----:B------:R0:W-:Y:S03]  /*0b30*/  STL.64 [R1], R12 ;  /* 0x0000000c01007387 */ /* 0x0001e60000100a00 */
[----:B------:R-:W-:Y:S01]  /*0b40*/  IMAD.IADD R23, R13, 0x1, R23 ;  /* 0x000000010d177824 */ /* 0x000fe200078e0217 */
[----:B------:R-:W-:Y:S06]  /*0b50*/  @P0 BRA `(.L_x_9) ;  /* 0x0000000000280947 */ /* 0x000fec0003800000 */
[----:B------:R-:W-:Y:S01]  /*0b60*/  UIMAD.WIDE.U32 UR4, UR40, 0x24924925, URZ ;  /* 0x24924925280478a5 */ /* 0x000fe2000f8e003f */
[----:B------:R-:W-:Y:S01]  /*0b70*/  IADD3 R18, P0, R18, R12, RZ ;  /* 0x0000000c12127210 */ /* 0x000fe20007f1e0ff */
[----:B------:R-:W-:Y:S02]  /*0b80*/  UISETP.GE.U32.AND UP0, UPT, UR40, 0x7, UPT ;  /* 0x000000072800788c */ /* 0x000fe4000bf06070 */
[----:B------:R-:W-:Y:S02]  /*0b90*/  UIADD3 UR4, -UR5, UR40, URZ ;  /* 0x0000002805047290 */ /* 0x000fe4000fffe13f */
[----:B------:R-:W-:Y:S01]  /*0ba0*/  IMAD.X R17, R23, 0x1, R17, P0 ;  /* 0x0000000117117824 */ /* 0x000fe200000e0611 */
[----:B------:R-:W-:Y:S01]  /*0bb0*/  UMOV UR39, URZ ;  /* 0x0000003f00277c82 */ /* 0x000fe20008000000 */
[----:B------:R-:W-:-:S04]  /*0bc0*/  ULEA.HI UR4, UR4, UR5, URZ, 0x1f ;  /* 0x0000000504047291 */ /* 0x000fc8000f8ff83f */
[----:B------:R-:W-:-:S04]  /*0bd0*/  USHF.R.U32.HI UR4, URZ, 0x2, UR4 ;  /* 0x000000023f047899 */ /* 0x000fc80008011604 */
[----:B------:R-:W-:Y:S02]  /*0be0*/  @UP0 ULOP3.LUT UR39, UR4, 0x1, URZ, 0xc0, !UPT ;  /* 0x0000000104270892 */ /* 0x000fe4000f8ec03f */
[----:B------:R-:W-:-:S12]  /*0bf0*/  UIMAD UR38, UR4, -0x7, UR40 ;  /* 0xfffffff9042678a4 */ /* 0x000fd8000f8e0228 */
.L_x_9:
[----:B------:R-:W-:Y:S01]  /*0c00*/  ISETP.GE.U32.AND P0, PT, R18, UR8, PT ;  /* 0x0000000812007c0c */ /* 0x000fe2000bf06070 */
[----:B------:R-:W-:Y:S01]  /*0c10*/  IMAD.MOV.U32 R19, RZ, RZ, -0x1 ;  /* 0xffffffffff137424 */ /* 0x000fe200078e00ff */
[----:B------:R-:W-:Y:S01]  /*0c20*/  PRMT R8, RZ, 0x7610, R8 ;  /* 0x00007610ff087816 */ /* 0x000fe20000000008 */
[----:B------:R-:W-:Y:S01]  /*0c30*/  IMAD.MOV.U32 R22, RZ, RZ, -0x1 ;  /* 0xffffffffff167424 */ /* 0x000fe200078e00ff */
[----:B------:R-:W-:Y:S01]  /*0c40*/  ISETP.GE.U32.AND.EX P0, PT, R17, UR9, PT, P0 ;  /* 0x0000000911007c0c */ /* 0x000fe2000bf06100 */
[----:B------:R-:W-:-:S12]  /*0c50*/  IMAD.MOV.U32 R2, RZ, RZ, -0x1 ;  /* 0xffffffffff027424 */ /* 0x000fd800078e00ff */
[----:B------:R-:W-:Y:S05]  /*0c60*/  @P0 BRA `(.L_x_10) ;  /* 0x00000004005c0947 */ /* 0x000fea0003800000 */
[----:B------:R-:W1:Y:S01]  /*0c70*/  LDC.64 R20, c[0x0][0x628] ;  /* 0x00018a00ff147b82 */ /* 0x000e620000000a00 */
[----:B------:R-:W-:Y:S02]  /*0c80*/  IMAD.MOV.U32 R8, RZ, RZ, R18 ;  /* 0x000000ffff087224 */ /* 0x000fe400078e0012 */
[----:B------:R-:W-:-:S05]  /*0c90*/  IMAD.MOV.U32 R9, RZ, RZ, R17 ;  /* 0x000000ffff097224 */ /* 0x000fca00078e0011 */
[----:B------:R-:W2:Y:S08]  /*0ca0*/  LDC R2, c[0x0][0x630] ;  /* 0x00018c00ff027b82 */ /* 0x000eb00000000800 */
[----:B------:R-:W3:Y:S01]  /*0cb0*/  LDC.64 R24, c[0x0][0x620] ;  /* 0x00018800ff187b82 */ /* 0x000ee20000000a00 */
[----:B-1----:R-:W-:-:S04]  /*0cc0*/  ISETP.NE.U32.AND P0, PT, R20, RZ, PT ;  /* 0x000000ff1400720c */ /* 0x002fc80003f05070 */
[----:B------:R-:W-:-:S13]  /*0cd0*/  ISETP.NE.AND.EX P0, PT, R21, RZ, PT, P0 ;  /* 0x000000ff1500720c */ /* 0x000fda0003f05300 */
[----:B--23--:R-:W-:Y:S05]  /*0ce0*/  @!P0 BRA `(.L_x_11) ;  /* 0x0000000000288947 */ /* 0x00cfea0003800000 */
[----:B0-----:R-:W0:Y:S02]  /*0cf0*/  LDC R13, c[0x0][0x634] ;  /* 0x00018d00ff0d7b82 */ /* 0x001e240000000800 */
[----:B0-----:R-:W-:-:S05]  /*0d00*/  IADD3 R13, P0, R18, R13, RZ ;  /* 0x0000000d120d7210 */ /* 0x001fca0007f1e0ff */
[----:B------:R-:W-:-:S04]  /*0d10*/  IMAD.X R15, RZ, RZ, R17, P0 ;  /* 0x000000ffff0f7224 */ /* 0x000fc800000e0611 */
[----:B------:R-:W-:-:S04]  /*0d20*/  IMAD.WIDE.U32 R8, R15, R20, RZ ;  /* 0x000000140f087225 */ /* 0x000fc800078e00ff */
[----:B------:R-:W-:-:S04]  /*0d30*/  IMAD.WIDE.U32 R10, P0, R13, R21, R8 ;  /* 0x000000150d0a7225 */ /* 0x000fc80007800008 */
[----:B------:R-:W-:-:S04]  /*0d40*/  IMAD.WIDE.U32 R8, R13, R20, RZ ;  /* 0x000000140d087225 */ /* 0x000fc800078e00ff */
[----:B------:R-:W-:Y:S01]  /*0d50*/  IMAD.X R13, RZ, RZ, RZ, P0 ;  /* 0x000000ffff0d7224 */ /* 0x000fe200000e06ff */
[----:B------:R-:W-:Y:S01]  /*0d60*/  IADD3 RZ, P0, R9, R10, RZ ;  /* 0x0000000a09ff7210 */ /* 0x000fe20007f1e0ff */
[----:B------:R-:W-:-:S04]  /*0d70*/  IMAD.MOV.U32 R12, RZ, RZ, R11 ;  /* 0x000000ffff0c7224 */ /* 0x000fc800078e000b */
[----:B------:R-:W-:-:S08]  /*0d80*/  IMAD.WIDE.U32.X R8, R15, R21, R12, P0 ;  /* 0x000000150f087225 */ /* 0x000fd000000e040c */
.L_x_11:
[-CC-:B------:R-:W-:Y:S01]  /*0d90*/  SHF.R.U64 R31, R8, R2.reuse, R9.reuse ;  /* 0x00000002081f7219 */ /* 0x180fe20000001209 */
[----:B0-----:R-:W0:Y:S01]  /*0da0*/  LDC R12, c[0x0][0x618] ;  /* 0x00018600ff0c7b82 */ /* 0x001e220000000800 */
[----:B------:R-:W-:Y:S01]  /*0db0*/  SHF.R.U32.HI R7, RZ, R2, R9 ;  /* 0x00000002ff077219 */ /* 0x000fe20000011609 */
[----:B------:R-:W-:Y:S01]  /*0dc0*/  ULDC UR4, c[0x0][0x150] ;  /* 0x0000540000047ab9 */ /* 0x000fe20000000800 */
[----:B------:R-:W-:Y:S01]  /*0dd0*/  IADD3 R11, P0, RZ, -R31, RZ ;  /* 0x8000001fff0b7210 */ /* 0x000fe20007f1e0ff */
[----:B------:R-:W-:Y:S01]  /*0de0*/  IMAD.MOV.U32 R19, RZ, RZ, R17 ;  /* 0x000000ffff137224 */ /* 0x000fe200078e0011 */
[----:B------:R-:W-:-:S03]  /*0df0*/  I2FP.F32.U32 R2, R6 ;  /* 0x0000000600027245 */ /* 0x000fc60000201000 */
[----:B------:R-:W1:Y:S01]  /*0e00*/  LDC.64 R26, c[0x0][0x640] ;  /* 0x00019000ff1a7b82 */ /* 0x000e620000000a00 */
[----:B------:R-:W-:Y:S02]  /*0e10*/  IMAD.X R13, RZ, RZ, ~R7, P0 ;  /* 0x000000ffff0d7224 */ /* 0x000fe400000e0e07 */
[----:B------:R-:W-:Y:S01]  /*0e20*/  FMUL R2, R2, UR4 ;  /* 0x0000000402027c20 */ /* 0x000fe20008400000 */
[----:B------:R-:W-:Y:S01]  /*0e30*/  IMAD.WIDE.U32 R8, R11, R24, R18 ;  /* 0x000000180b087225 */ /* 0x000fe200078e0012 */
[----:B------:R-:W-:-:S03]  /*0e40*/  ULDC UR4, c[0x0][0x154] ;  /* 0x0000550000047ab9 */ /* 0x000fc60000000800 */
[----:B------:R-:W-:Y:S01]  /*0e50*/  IMAD R10, R13, R24, RZ ;  /* 0x000000180d0a7224 */ /* 0x000fe200078e02ff */
[----:B------:R-:W2:Y:S01]  /*0e60*/  LDC R7, c[0x0][0x144] ;  /* 0x00005100ff077b82 */ /* 0x000ea20000000800 */
[----:B------:R-:W3:Y:S02]  /*0e70*/  F2I.U32.TRUNC.NTZ R2, R2 ;  /* 0x0000000200027305 */ /* 0x000ee4000020f000 */
[----:B------:R-:W-:-:S04]  /*0e80*/  IMAD R11, R11, R25, R10 ;  /* 0x000000190b0b7224 */ /* 0x000fc800078e020a */
[----:B------:R-:W-:Y:S01]  /*0e90*/  IMAD.IADD R9, R9, 0x1, R11 ;  /* 0x0000000109097824 */ /* 0x000fe200078e020b */
[----:B------:R-:W4:Y:S01]  /*0ea0*/  LDC R22, c[0x0][0x608] ;  /* 0x00018200ff167b82 */ /* 0x000f220000000800 */
[----:B------:R-:W-:-:S03]  /*0eb0*/  IMAD.MOV.U32 R11, RZ, RZ, -0x1 ;  /* 0xffffffffff0b7424 */ /* 0x000fc600078e00ff */
[--C-:B0-----:R-:W-:Y:S02]  /*0ec0*/  SHF.R.U64 R20, R8, R12, R9.reuse ;  /* 0x0000000c08147219 */ /* 0x101fe40000001209 */
[----:B------:R-:W-:Y:S02]  /*0ed0*/  I2FP.F32.U32 R8, R14 ;  /* 0x0000000e00087245 */ /* 0x000fe40000201000 */
[----:B------:R-:W0:Y:S01]  /*0ee0*/  LDC R24, c[0x0][0x658] ;  /* 0x00019600ff187b82 */ /* 0x000e220000000800 */
[----:B-1----:R-:W-:Y:S01]  /*0ef0*/  ISETP.NE.U32.AND P0, PT, R26, RZ, PT ;  /* 0x000000ff1a00720c */ /* 0x002fe20003f05070 */
[----:B---3--:R-:W-:Y:S02]  /*0f00*/  IMAD.MOV R10, RZ, RZ, -R2 ;  /* 0x000000ffff0a7224 */ /* 0x008fe400078e0a02 */
[----:B------:R-:W-:Y:S01]  /*0f10*/  FMUL R8, R8, UR4 ;  /* 0x0000000408087c20 */ /* 0x000fe20008400000 */
[----:B------:R-:W-:Y:S02]  /*0f20*/  SHF.R.U32.HI R9, RZ, R12, R9 ;  /* 0x0000000cff097219 */ /* 0x000fe40000011609 */
[----:B------:R-:W-:Y:S01]  /*0f30*/  ISETP.NE.AND.EX P0, PT, R27, RZ, PT, P0 ;  /* 0x000000ff1b00720c */ /* 0x000fe20003f05300 */
[----:B------:R1:W3:Y:S01]  /*0f40*/  F2I.U32.TRUNC.NTZ R15, R8 ;  /* 0x00000008000f7305 */ /* 0x0002e2000020f000 */
[----:B------:R-:W1:Y:S01]  /*0f50*/  LDC R19, c[0x0][0x148] ;  /* 0x00005200ff137b82 */ /* 0x000e620000000800 */
[----:B--2---:R-:W-:-:S07]  /*0f60*/  IMAD R2, R7, R10, R6 ;  /* 0x0000000a07027224 */ /* 0x004fce00078e0206 */
[----:B------:R-:W2:Y:S01]  /*0f70*/  LDC R25, c[0x0][0x600] ;  /* 0x00018000ff197b82 */ /* 0x000ea20000000800 */
[-CC-:B----4-:R-:W-:Y:S02]  /*0f80*/  SHF.R.U64 R32, R20, R22.reuse, R9.reuse ;  /* 0x0000001614207219 */ /* 0x190fe40000001209 */
[----:B------:R-:W-:Y:S01]  /*0f90*/  SHF.R.U32.HI R7, RZ, R22, R9 ;  /* 0x00000016ff077219 */ /* 0x000fe20000011609 */
[----:B------:R-:W-:-:S04]  /*0fa0*/  IMAD.MOV.U32 R9, RZ, RZ, 0x1 ;  /* 0x00000001ff097424 */ /* 0x000fc800078e00ff */
[----:B------:R-:W4:Y:S01]  /*0fb0*/  LDC R28, c[0x0][0x648] ;  /* 0x00019200ff1c7b82 */ /* 0x000f220000000800 */
[-C--:B0-----:R-:W-:Y:S02]  /*0fc0*/  SHF.L.U32 R6, R11, R24.reuse, RZ ;  /* 0x000000180b067219 */ /* 0x081fe400000006ff */
[--C-:B------:R-:W-:Y:S02]  /*0fd0*/  SHF.R.U64 R22, R32, R24, R7.reuse ;  /* 0x0000001820167219 */ /* 0x100fe40000001207 */
[----:B------:R-:W-:Y:S02]  /*0fe0*/  LOP3.LUT R13, RZ, R6, RZ, 0x33, !PT ;  /* 0x00000006ff0d7212 */ /* 0x000fe400078e33ff */
[-C--:B------:R-:W-:Y:S01]  /*0ff0*/  SHF.R.U32.HI R7, RZ, R24.reuse, R7 ;  /* 0x00000018ff077219 */ /* 0x080fe20000011607 */
[----:B------:R-:W0:Y:S01]  /*1000*/  LDC R29, c[0x0][0x638] ;  /* 0x00018e00ff1d7b82 */ /* 0x000e220000000800 */
[----:B------:R-:W-:Y:S01]  /*1010*/  SHF.L.U32 R12, R9, R24, RZ ;  /* 0x00000018090c7219 */ /* 0x000fe200000006ff */
[----:B------:R-:W-:-:S06]  /*1020*/  IMAD.MOV.U32 R6, RZ, RZ, R22 ;  /* 0x000000ffff067224 */ /* 0x000fcc00078e0016 */
[----:B------:R-:W0:Y:S01]  /*1030*/  LDC R30, c[0x0][0x610] ;  /* 0x00018400ff1e7b82 */ /* 0x000e220000000800 */
[----:B-1-3--:R-:W-:Y:S05]  /*1040*/  @!P0 BRA `(.L_x_12) ;  /* 0x0000000000288947 */ /* 0x00afea0003800000 */
[----:B------:R-:W1:Y:S02]  /*1050*/  LDC R11, c[0x0][0x64c] ;  /* 0x00019300ff0b7b82 */ /* 0x000e640000000800 */
[----:B-1----:R-:W-:-:S05]  /*1060*/  IADD3 R11, P0, R22, R11, RZ ;  /* 0x0000000b160b7210 */ /* 0x002fca0007f1e0ff */
        /* <DEDUP_REMOVED lines=8> */
.L_x_12:
[----:B----4-:R-:W-:Y:S01]  /*10f0*/  SHF.R.U64 R6, R6, R28, R7 ;  /* 0x0000001c06067219 */ /* 0x010fe20000001207 */
[----:B--2---:R-:W-:Y:S01]  /*1100*/  VIADD R7, R25, 0xffffffff ;  /* 0xffffffff19077836 */ /* 0x004fe20000000000 */
[----:B------:R-:W-:Y:S01]  /*1110*/  LOP3.LUT R13, R32, R13, RZ, 0xc0, !PT ;  /* 0x0000000d200d7212 */ /* 0x000fe200078ec0ff */
[----:B------:R-:W-:Y:S02]  /*1120*/  IMAD.MOV R15, RZ, RZ, -R15 ;  /* 0x000000ffff0f7224 */ /* 0x000fe400078e0a0f */
[----:B------:R-:W-:Y:S01]  /*1130*/  IMAD.MOV R8, RZ, RZ, -R6 ;  /* 0x000000ffff087224 */ /* 0x000fe200078e0a06 */
[----:B------:R-:W-:Y:S01]  /*1140*/  LOP3.LUT R7, R20, R7, RZ, 0xc0, !PT ;  /* 0x0000000714077212 */ /* 0x000fe200078ec0ff */
[----:B------:R-:W-:Y:S02]  /*1150*/  IMAD R13, R12, R6, R13 ;  /* 0x000000060c0d7224 */ /* 0x000fe400078e020d */
[----:B------:R-:W-:Y:S02]  /*1160*/  @P1 IMAD R2, R19, R15, R14 ;  /* 0x0000000f13021224 */ /* 0x000fe400078e020e */
[----:B0-----:R-:W-:-:S02]  /*1170*/  IMAD R6, R8, R29, R22 ;  /* 0x0000001d08067224 */ /* 0x001fc400078e0216 */
[----:B------:R-:W-:Y:S02]  /*1180*/  IMAD R2, R13, R30, R2 ;  /* 0x0000001e0d027224 */ /* 0x000fe400078e0202 */
[----:B------:R-:W-:Y:S02]  /*1190*/  IMAD R19, R6, R25, R7 ;  /* 0x0000001906137224 */ /* 0x000fe400078e0207 */
[----:B------:R-:W-:-:S03]  /*11a0*/  IMAD.MOV.U32 R8, RZ, RZ, 0x1 ;  /* 0x00000001ff087424 */ /* 0x000fc600078e00ff */
[----:B------:R-:W-:Y:S02]  /*11b0*/  SEL R22, R19, R2, !P1 ;  /* 0x0000000213167207 */ /* 0x000fe40004800000 */
[----:B------:R-:W-:Y:S01]  /*11c0*/  SEL R19, R2, R19, !P1 ;  /* 0x0000001302137207 */ /* 0x000fe20004800000 */
[----:B------:R-:W-:-:S07]  /*11d0*/  IMAD.MOV.U32 R2, RZ, RZ, R31 ;  /* 0x000000ffff027224 */ /* 0x000fce00078e001f */
.L_x_10:
[----:B------:R-:W-:Y:S05]  /*11e0*/  @!P2 BRA `(.L_x_13) ;  /* 0x000000940094a947 */ /* 0x000fea0003800000 */
[----:B------:R-:W-:-:S13]  /*11f0*/  ISETP.GT.U32.AND P0, PT, R33, 0x1, PT ;  /* 0x000000012100780c */ /* 0x000fda0003f04070 */
[----:B------:R-:W-:Y:S05]  /*1200*/  @P0 EXIT ;  /* 0x000000000000094d */ /* 0x000fea0003800000 */
.L_x_14:
[----:B------:R-:W-:-:S08]  /*1210*/  NOP ;  /* 0x0000000000007918 */ /* 0x000fd00000000000 */
[----:B------:R-:W1:Y:S02]  /*1220*/  USETMAXREG.TRY_ALLOC.CTAPOOL UP0, 0xe8 ;  /* 0x000000e8000079c8 */ /* 0x000e640008000600 */
[----:B-1----:R-:W-:-:S13]  /*1230*/  PLOP3.LUT P0, PT, PT, PT, UP0, 0x80, 0x0 ;  /* 0x000000000000781c */ /* 0x002fda0003f0f008 */
[----:B------:R-:W-:Y:S05]  /*1240*/  @!P0 BRA `(.L_x_14) ;  /* 0xfffffffc00f08947 */ /* 0x000fea000383ffff */
[----:B------:R-:W-:-:S13]  /*1250*/  LOP3.LUT P0, RZ, R8, 0xff, RZ, 0xc0, !PT ;  /* 0x000000ff08ff7812 */ /* 0x000fda000780c0ff */
[----:B------:R-:W-:Y:S05]  /*1260*/  @!P0 EXIT ;  /* 0x000000000000894d */ /* 0x000fea0003800000 */
[----:B------:R-:W1:Y:S01]  /*1270*/  S2UR UR4, SR_CgaCtaId ;  /* 0x00000000000479c3 */ /* 0x000e620000008800 */
[----:B------:R-:W-:Y:S01]  /*1280*/  VIADD R6, R5, 0xffffffff ;  /* 0xffffffff05067836 */ /* 0x000fe20000000000 */
[----:B------:R-:W-:Y:S01]  /*1290*/  SHF.R.S32.HI R0, RZ, 0x1f, R3 ;  /* 0x0000001fff007819 */ /* 0x000fe20000011403 */
[----:B------:R-:W-:Y:S01]  /*12a0*/  UMOV UR41, 0x400 ;  /* 0x0000040000297882 */ /* 0x000fe20000000000 */
[----:B------:R-:W-:Y:S01]  /*12b0*/  UISETP.LT.AND UP0, UPT, UR40, 0x1, UPT ;  /* 0x000000012800788c */ /* 0x000fe2000bf01270 */
[----:B------:R-:W-:Y:S01]  /*12c0*/  LOP3.LUT R172, R16, 0x1, RZ, 0xfc, !PT ;  /* 0x0000000110ac7812 */ /* 0x000fe200078efcff */
[----:B------:R-:W-:Y:S01]  /*12d0*/  USHF.L.U32 UR44, UR40, 0x1, URZ ;  /* 0x00000001282c7899 */ /* 0x000fe2000800063f */
[----:B------:R-:W-:Y:S01]  /*12e0*/  R2UR UR42, R6 ;  /* 0x00000000062a72ca */ /* 0x000fe200000e0000 */
[----:B------:R-:W-:Y:S01]  /*12f0*/  USEL UR43, UR40, 0x1, UP0 ;  /* 0x00000001282b7887 */ /* 0x000fe20008000000 */
[CC--:B------:R-:W-:Y:S02]  /*1300*/  LEA.HI R4, R0.reuse, R3.reuse, RZ, 0x2 ;  /* 0x0000000300047211 */ /* 0x0c0fe400078f10ff */
[----:B------:R-:W-:Y:S01]  /*1310*/  LEA.HI R0, R0, R3, RZ, 0x5 ;  /* 0x0000000300007211 */ /* 0x000fe200078f28ff */
[----:B------:R-:W-:Y:S01]  /*1320*/  UIADD3 UR43, -UR43, UR40, URZ ;  /* 0x000000282b2b7290 */ /* 0x000fe2000fffe13f */
[----:B------:R-:W-:-:S02]  /*1330*/  SHF.R.S32.HI R154, RZ, 0x2, R4 ;  /* 0x00000002ff9a7819 */ /* 0x000fc40000011404 */
[----:B------:R-:W-:Y:S02]  /*1340*/  SHF.R.S32.HI R5, RZ, 0x1f, R4 ;  /* 0x0000001fff057819 */ /* 0x000fe40000011404 */
[----:B------:R-:W-:Y:S02]  /*1350*/  LOP3.LUT R156, R4, 0xfffffffc, RZ, 0xc0, !PT ;  /* 0xfffffffc049c7812 */ /* 0x000fe400078ec0ff */
[----:B------:R-:W-:Y:S01]  /*1360*/  LEA.HI R5, R5, R154, RZ, 0x3 ;  /* 0x0000009a05057211 */ /* 0x000fe200078f18ff */
[----:B------:R-:W-:Y:S01]  /*1370*/  USHF.L.U32 UR42, UR42, 0x3, URZ ;  /* 0x000000032a2a7899 */ /* 0x000fe2000800063f */
[----:B------:R-:W-:Y:S01]  /*1380*/  ISETP.NE.AND P0, PT, R6, RZ, PT ;  /* 0x000000ff0600720c */ /* 0x000fe20003f05270 */
[----:B------:R-:W-:Y:S01]  /*1390*/  IMAD.IADD R156, R3, 0x1, -R156 ;  /* 0x00000001039c7824 */ /* 0x000fe200078e0a9c */
[----:B------:R-:W-:Y:S01]  /*13a0*/  LOP3.LUT R5, R5, 0xfffffff8, RZ, 0xc0, !PT ;  /* 0xfffffff805057812 */ /* 0x000fe200078ec0ff */
[----:B-1----:R-:W-:Y:S01]  /*13b0*/  ULEA UR41, UR4, UR41, 0x18 ;  /* 0x0000002904297291 */ /* 0x002fe2000f8ec03f */
[----:B------:R-:W-:Y:S01]  /*13c0*/  SEL R173, RZ, 0x1, P0 ;  /* 0x00000001ffad7807 */ /* 0x000fe20000000000 */
[----:B------:R-:W-:Y:S01]  /*13d0*/  IMAD.U32 R158, RZ, RZ, UR42 ;  /* 0x0000002aff9e7e24 */ /* 0x000fe2000f8e00ff */
[----:B------:R-:W-:Y:S01]  /*13e0*/  ULDC UR4, c[0x0][0x284] ;  /* 0x0000a10000047ab9 */ /* 0x000fe20000000800 */
[----:B------:R-:W-:Y:S01]  /*13f0*/  IMAD.IADD R154, R154, 0x1, -R5 ;  /* 0x000000019a9a7824 */ /* 0x000fe200078e0a05 */
[----:B------:R-:W-:Y:S01]  /*1400*/  UIADD3 UR45, UR41, 0x80, URZ ;  /* 0x00000080292d7890 */ /* 0x000fe2000fffe03f */
[----:B------:R-:W-:-:S02]  /*1410*/  SHF.R.S32.HI R5, RZ, 0x5, R0 ;  /* 0x00000005ff057819 */ /* 0x000fc40000011400 */
[C---:B------:R-:W-:Y:S02]  /*1420*/  LOP3.LUT R160, R158.reuse, 0x8, RZ, 0xc0, !PT ;  /* 0x000000089ea07812 */ /* 0x040fe400078ec0ff */
[--C-:B------:R-:W-:Y:S01]  /*1430*/  SHF.R.S32.HI R155, RZ, 0x1f, R154.reuse ;  /* 0x0000001fff9b7819 */ /* 0x100fe2000001149a */
[C-C-:B------:R-:W-:Y:S01]  /*1440*/  IMAD R161, R5.reuse, -0x10, -R154.reuse ;  /* 0xfffffff005a17824 */ /* 0x140fe200078e0a9a */
[----:B------:R-:W-:Y:S01]  /*1450*/  LOP3.LUT R158, R158, 0x8, RZ, 0xc, !PT ;  /* 0x000000089e9e7812 */ /* 0x000fe200078e0cff */
[----:B------:R-:W-:Y:S01]  /*1460*/  IMAD.U32 R157, RZ, RZ, UR45 ;  /* 0x0000002dff9d7e24 */ /* 0x000fe2000f8e00ff */
[----:B------:R-:W-:Y:S01]  /*1470*/  LOP3.LUT R160, R160, 0x18, RZ, 0x3c, !PT ;  /* 0x00000018a0a07812 */ /* 0x000fe200078e3cff */
[----:B------:R-:W-:-:S04]  /*1480*/  IMAD.WIDE R154, R5, 0x10, R154 ;  /* 0x00000010059a7825 */ /* 0x000fc800078e029a */
[----:B------:R-:W-:Y:S02]  /*1490*/  VIADD R159, R157, UR42 ;  /* 0x0000002a9d9f7c36 */ /* 0x000fe40008000000 */
[----:B------:R-:W-:-:S07]  /*14a0*/  VIADD R161, R161, UR4 ;  /* 0x00000004a1a17c36 */ /* 0x000fce0008000000 */
.L_x_290:
[----:B------:R-:W-:Y:S01]  /*14b0*/  SHF.L.U32 R0, R173, 0x1f, RZ ;  /* 0x0000001fad007819 */ /* 0x000fe200000006ff */
[----:B------:R-:W-:Y:S02]  /*14c0*/  ULDC UR4, c[0x0][0x28c] ;  /* 0x0000a30000047ab9 */ /* 0x000fe40000000800 */
[----:B------:R-:W-:Y:S01]  /*14d0*/  ISETP.LT.AND P1, PT, RZ, UR4, PT ;  /* 0x00000004ff007c0c */ /* 0x000fe2000bf21270 */
[----:B------:R-:W1:Y:S02]  /*14e0*/  SYNCS.PHASECHK.TRANS64.TRYWAIT P0, [R157+UR42], R0 ;  /* 0x000000009d0075a7 */ /* 0x000e64000800016a */
[----:B-1-34-:R-:W-:Y:S10]  /*14f0*/  @!P0 BRA `(.L_x_15) ;  /* 0x000000a4006c8947 */ /* 0x01aff40003800000 */
.L_x_315:
[----:B------:R-:W-:Y:S05]  /*1500*/  @P1 BRA `(.L_x_16) ;  /* 0x0000000000401947 */ /* 0x000fea0003800000 */
[----:B-1----:R-:W-:Y:S01]  /*1510*/  MOV R0, 0x0 ;  /* 0x0000000000007802 */ /* 0x002fe20000000f00 */
[----:B------:R-:W-:Y:S01]  /*1520*/  ULDC.64 UR4, c[0x4][0x68] ;  /* 0x01001a0000047ab9 */ /* 0x000fe20000000a00 */
[----:B------:R-:W-:Y:S01]  /*1530*/  ULDC.64 UR6, c[0x4][0x8] ;  /* 0x0100020000067ab9 */ /* 0x000fe20000000a00 */
[----:B------:R-:W-:Y:S01]  /*1540*/  IMAD.U32 R4, RZ, RZ, UR4 ;  /* 0x00000004ff047e24 */ /* 0x000fe2000f8e00ff */
[----:B------:R1:W2:Y:S01]  /*1550*/  LDC.64 R14, c[0x4][R0] ;  /* 0x01000000000e7b82 */ /* 0x0002a20000000a00 */
[----:B------:R-:W-:Y:S01]  /*1560*/  IMAD.U32 R5, RZ, RZ, UR5 ;  /* 0x00000005ff057e24 */ /* 0x000fe2000f8e00ff */
[----:B------:R-:W-:Y:S01]  /*1570*/  ULDC.64 UR4, c[0x4][0x70] ;  /* 0x01001c0000047ab9 */ /* 0x000fe20000000a00 */
[----:B------:R-:W-:Y:S02]  /*1580*/  IMAD.U32 R10, RZ, RZ, UR6 ;  /* 0x00000006ff0a7e24 */ /* 0x000fe4000f8e00ff */
[----:B------:R-:W-:Y:S02]  /*1590*/  IMAD.U32 R6, RZ, RZ, UR4 ;  /* 0x00000004ff067e24 */ /* 0x000fe4000f8e00ff */
[----:B------:R-:W-:-:S02]  /*15a0*/  IMAD.U32 R7, RZ, RZ, UR5 ;  /* 0x00000005ff077e24 */ /* 0x000fc4000f8e00ff */
[----:B------:R-:W-:Y:S02]  /*15b0*/  IMAD.U32 R11, RZ, RZ, UR7 ;  /* 0x00000007ff0b7e24 */ /* 0x000fe4000f8e00ff */
[----:B------:R-:W-:Y:S02]  /*15c0*/  IMAD.MOV.U32 R8, RZ, RZ, 0x1e1 ;  /* 0x000001e1ff087424 */ /* 0x000fe400078e00ff */
[----:B0-----:R-:W-:Y:S02]  /*15d0*/  IMAD.MOV.U32 R12, RZ, RZ, 0x1 ;  /* 0x00000001ff0c7424 */ /* 0x001fe400078e00ff */
[----:B-1----:R-:W-:-:S07]  /*15e0*/  IMAD.MOV.U32 R13, RZ, RZ, RZ ;  /* 0x000000ffff0d7224 */ /* 0x002fce00078e00ff */
[----:B------:R-:W-:-:S07]  /*15f0*/  LEPC R20, `(.L_x_16) ;  /* 0x000000001014794e */ /* 0x000fce0000000000 */
[----:B--2--5:R-:W-:Y:S05]  /*1600*/  CALL.ABS.NOINC R14 ;  /* 0x000000000e007343 */ /* 0x024fea0003c00000 */
.L_x_16:
[----:B------:R-:W-:-:S13]  /*1610*/  ISETP.NE.AND P0, PT, R172, 0x3, PT ;  /* 0x00000003ac00780c */ /* 0x000fda0003f05270 */
[----:B------:R-:W-:Y:S05]  /*1620*/  @!P0 BRA `(.L_x_17) ;  /* 0x0000000000048947 */ /* 0x000fea0003800000 */
[----:B------:R-:W-:Y:S01]  /*1630*/  BPT.TRAP 0x1 ;  /* 0x000000040000795c */ /* 0x000fe20000300000 */
.L_x_17:
[----:B------:R-:W-:Y:S02]  /*1640*/  IMAD.U32 R3, RZ, RZ, UR38 ;  /* 0x00000026ff037e24 */ /* 0x000fe4000f8e00ff */
[----:B-1----:R-:W-:-:S03]  /*1650*/  IMAD.U32 R0, RZ, RZ, UR39 ;  /* 0x00000027ff007e24 */ /* 0x002fc6000f8e00ff */
[----:B------:R-:W-:Y:S02]  /*1660*/  LEA R3, R3, UR41, 0x3 ;  /* 0x0000002903037c11 */ /* 0x000fe4000f8e18ff */
[----:B------:R-:W-:-:S04]  /*1670*/  SHF.L.U32 R0, R0, 0x1f, RZ ;  /* 0x0000001f00007819 */ /* 0x000fc800000006ff */
[----:B------:R1:W2:Y:S01]  /*1680*/  SYNCS.PHASECHK.TRANS64.TRYWAIT P1, [R3+URZ], R0 ;  /* 0x00000000030075a7 */ /* 0x0002a2000802017f */
[----:B------:R-:W-:Y:S05]  /*1690*/  @!P0 BRA `(.L_x_18) ;  /* 0x0000000000048947 */ /* 0x000fea0003800000 */
[----:B------:R-:W-:Y:S01]  /*16a0*/  BPT.TRAP 0x1 ;  /* 0x000000040000795c */ /* 0x000fe20000300000 */
.L_x_18:
[----:B------:R-:W-:-:S05]  /*16b0*/  IMAD.U32 R4, RZ, RZ, UR43 ;  /* 0x0000002bff047e24 */ /* 0x000fca000f8e00ff */
[----:B------:R-:W-:Y:S01]  /*16c0*/  ISETP.GE.AND P2, PT, R4, 0x1, PT ;  /* 0x000000010400780c */ /* 0x000fe20003f46270 */
[----:B--2---:R-:W-:-:S12]  /*16d0*/  @P1 BRA `(.L_x_19) ;  /* 0x0000000000081947 */ /* 0x004fd80003800000 */
[----:B------:R-:W2:Y:S02]  /*16e0*/  SYNCS.PHASECHK.TRANS64.TRYWAIT P1, [R3+URZ], R0 ;  /* 0x00000000030075a7 */ /* 0x000ea4000802017f */
[----:B--2---:R-:W-:Y:S05]  /*16f0*/  @!P1 BRA `(.L_x_20) ;  /* 0x000000a400009947 */ /* 0x004fea0003800000 */
.L_x_19:
[----:B------:R-:W-:Y:S05]  /*1700*/  WARPSYNC.ALL ;  /* 0x0000000000007948 */ /* 0x000fea0003800000 */
[----:B------:R-:W-:Y:S01]  /*1710*/  UIADD3 UR4, UR41, 0x180, URZ ;  /* 0x0000018029047890 */ /* 0x000fe2000fffe03f */
[----:B------:R-:W-:Y:S01]  /*1720*/  WARPGROUP.ARRIVE ;  /* 0x00000000000079c5 */ /* 0x000fe20000000000 */
[----:B------:R-:W-:Y:S02]  /*1730*/  UIADD3 UR5, UR41, 0x1c180, URZ ;  /* 0x0001c18029057890 */ /* 0x000fe4000fffe03f */
[----:B------:R-:W-:Y:S02]  /*1740*/  USHF.R.U32.HI UR4, URZ, 0x4, UR4 ;  /* 0x000000043f047899 */ /* 0x000fe40008011604 */
[----:B------:R-:W-:-:S02]  /*1750*/  USHF.R.U32.HI UR5, URZ, 0x4, UR5 ;  /* 0x000000043f057899 */ /* 0x000fc40008011605 */
[----:B------:R-:W-:Y:S02]  /*1760*/  ULOP3.LUT UR4, UR4, 0x3fff, URZ, 0xc0, !UPT ;  /* 0x00003fff04047892 */ /* 0x000fe4000f8ec03f */
[----:B------:R-:W-:Y:S02]  /*1770*/  ULOP3.LUT UR5, UR5, 0x3fff, URZ, 0xc0, !UPT ;  /* 0x00003fff05057892 */ /* 0x000fe4000f8ec03f */
[----:B------:R-:W-:Y:S02]  /*1780*/  ULOP3.LUT UR4, UR4, 0x10000, URZ, 0xfc, !UPT ;  /* 0x0001000004047892 */ /* 0x000fe4000f8efc3f */
[----:B------:R-:W-:Y:S02]  /*1790*/  ULOP3.LUT UR5, UR5, 0x10000, URZ, 0xfc, !UPT ;  /* 0x0001000005057892 */ /* 0x000fe4000f8efc3f */
[----:B------:R-:W-:Y:S02]  /*17a0*/  ULEA UR6, UR38, UR4, 0xa ;  /* 0x0000000426067291 */ /* 0x000fe4000f8e503f */
[----:B------:R-:W-:Y:S01]  /*17b0*/  ULEA UR7, UR38, UR5, 0xc ;  /* 0x0000000526077291 */ /* 0x000fe2000f8e603f */
[----:B------:R-:W-:Y:S01]  /*17c0*/  UMOV UR9, 0x40000040 ;  /* 0x4000004000097882 */ /* 0x000fe20000000000 */
[----:B------:R-:W-:-:S03]  /*17d0*/  UMOV UR11, 0x40000040 ;  /* 0x40000040000b7882 */ /* 0x000fc60000000000 */
[----:B------:R-:W-:Y:S02]  /*17e0*/  UMOV UR8, UR6 ;  /* 0x0000000600087c82 */ /* 0x000fe40008000000 */
[----:B------:R-:W-:Y:S02]  /*17f0*/  UMOV UR10, UR7 ;  /* 0x00000007000a7c82 */ /* 0x000fe40008000000 */
[----:B------:R-:W-:Y:S01]  /*1800*/  HGMMA.64x256x16.F32.BF16 R24, gdesc[UR8], RZ, !UPT, gsb0 ;  /* 0x03e00000081879f0 */ /* 0x000fe2000c0018ff */
[----:B------:R-:W-:Y:S02]  /*1810*/  UIADD3 UR8, UR6, 0x2, URZ ;  /* 0x0000000206087890 */ /* 0x000fe4000fffe03f */
[----:B------:R-:W-:Y:S01]  /*1820*/  UIADD3 UR10, UR7, 0x2, URZ ;  /* 0x00000002070a7890 */ /* 0x000fe2000fffe03f */
[----:B------:R-:W-:Y:S01]  /*1830*/  UMOV UR9, 0x40000040 ;  /* 0x4000004000097882 */ /* 0x000fe20000000000 */
[----:B------:R-:W-:Y:S01]  /*1840*/  UMOV UR11, 0x40000040 ;  /* 0x40000040000b7882 */ /* 0x000fe20000000000 */
[----:B------:R-:W-:-:S02]  /*1850*/  WARPGROUP.DEPBAR.LE gsb0, 0x0 ;  /* 0x00008000000079c5 */ /* 0x000fc40000010000 */
[----:B------:R-:W-:-:S15]  /*1860*/  WARPGROUP.ARRIVE ;  /* 0x00000000000079c5 */ /* 0x000fde0000000000 */
[----:B------:R-:W-:-:S05]  /*1870*/  NOP ;  /* 0x0000000000007918 */ /* 0x000fca0000000000 */
[----:B------:R-:W-:Y:S01]  /*1880*/  HGMMA.64x256x16.F32.BF16 R24, gdesc[UR8], R24, gsb0 ;  /* 0x03e00000081879f0 */ /* 0x000fe20008001818 */
[----:B------:R-:W-:Y:S02]  /*1890*/  UIADD3 UR8, UR6, 0x4, URZ ;  /* 0x0000000406087890 */ /* 0x000fe4000fffe03f */
[----:B------:R-:W-:Y:S01]  /*18a0*/  UIADD3 UR10, UR7, 0x4, URZ ;  /* 0x00000004070a7890 */ /* 0x000fe2000fffe03f */
[----:B------:R-:W-:Y:S01]  /*18b0*/  UMOV UR9, 0x40000040 ;  /* 0x4000004000097882 */ /* 0x000fe20000000000 */
[----:B------:R-:W-:Y:S01]  /*18c0*/  UMOV UR11, 0x40000040 ;  /* 0x40000040000b7882 */ /* 0x000fe20000000000 */
[----:B------:R-:W-:Y:S02]  /*18d0*/  WARPGROUP.DEPBAR.LE gsb0, 0x0 ;  /* 0x00008000000079c5 */ /* 0x000fe40000010000 */
        /* <DEDUP_REMOVED lines=42> */
[----:B------:R-:W-:Y:S03]  /*1b80*/  HGMMA.64x256x16.F32.BF16 R24, gdesc[UR8], R24, gsb0 ;  /* 0x03e00000081879f0 */ /* 0x000fe60008001818 */
[----:B------:R-:W-:Y:S02]  /*1b90*/  WARPGROUP.DEPBAR.LE gsb0, 0x0 ;  /* 0x00008000000079c5 */ /* 0x000fe40000010000 */
[----:B------:R-:W-:Y:S05]  /*1ba0*/  @!P2 BRA `(.L_x_21) ;  /* 0x00000004009ca947 */ /* 0x000fea0003800000 */
[----:B------:R-:W-:Y:S01]  /*1bb0*/  UIADD3 UR6, UR38, 0x1, URZ ;  /* 0x0000000126067890 */ /* 0x000fe2000fffe03f */
[----:B-12---:R-:W-:-:S03]  /*1bc0*/  IMAD.U32 R0, RZ, RZ, UR43 ;  /* 0x0000002bff007e24 */ /* 0x006fc6000f8e00ff */
[----:B------:R-:W-:-:S04]  /*1bd0*/  UISETP.NE.AND UP0, UPT, UR6, 0x7, UPT ;  /* 0x000000070600788c */ /* 0x000fc8000bf05270 */
[----:B------:R-:W-:Y:S02]  /*1be0*/  USEL UR7, URZ, 0x1, UP0 ;  /* 0x000000013f077887 */ /* 0x000fe40008000000 */
[----:B------:R-:W-:Y:S02]  /*1bf0*/  USEL UR6, UR6, URZ, UP0 ;  /* 0x0000003f06067287 */ /* 0x000fe40008000000 */
[----:B------:R-:W-:-:S06]  /*1c00*/  ULOP3.LUT UR7, UR39, UR7, URZ, 0x3c, !UPT ;  /* 0x0000000727077292 */ /* 0x000fcc000f8e3c3f */
[----:B------:R-:W-:Y:S01]  /*1c10*/  IMAD.U32 R5, RZ, RZ, UR7 ;  /* 0x00000007ff057e24 */ /* 0x000fe2000f8e00ff */
[----:B------:R-:W-:-:S06]  /*1c20*/  UMOV UR7, UR38 ;  /* 0x0000002600077c82 */ /* 0x000fcc0008000000 */
.L_x_28:
[----:B-12---:R-:W-:Y:S05]  /*1c30*/  @!P0 BRA `(.L_x_22) ;  /* 0x0000000000048947 */ /* 0x006fea0003800000 */
[----:B------:R-:W-:Y:S01]  /*1c40*/  BPT.TRAP 0x1 ;  /* 0x000000040000795c */ /* 0x000fe20000300000 */
.L_x_22:
[----:B------:R-:W-:Y:S01]  /*1c50*/  ULEA UR8, UR6, UR41, 0x3 ;  /* 0x0000002906087291 */ /* 0x000fe2000f8e183f */
[----:B------:R-:W-:-:S08]  /*1c60*/  SHF.L.U32 R3, R5, 0x1f, RZ ;  /* 0x0000001f05037819 */ /* 0x000fd000000006ff */
[----:B------:R1:W2:Y:S01]  /*1c70*/  SYNCS.PHASECHK.TRANS64.TRYWAIT P1, [UR8], R3 ;  /* 0x00000003ff0075a7 */ /* 0x0002a20008020148 */
[----:B------:R-:W-:Y:S05]  /*1c80*/  @!P0 BRA `(.L_x_23) ;  /* 0x0000000000048947 */ /* 0x000fea0003800000 */
[----:B------:R-:W-:Y:S01]  /*1c90*/  BPT.TRAP 0x1 ;  /* 0x000000040000795c */ /* 0x000fe20000300000 */
.L_x_23:
[----:B--2---:R-:W-:Y:S05]  /*1ca0*/  @P1 BRA `(.L_x_24) ;  /* 0x0000000000081947 */ /* 0x004fea0003800000 */
[----:B------:R-:W2:Y:S02]  /*1cb0*/  SYNCS.PHASECHK.TRANS64.TRYWAIT P1, [UR8], R3 ;  /* 0x00000003ff0075a7 */ /* 0x000ea40008020148 */
[----:B--2---:R-:W-:Y:S05]  /*1cc0*/  @!P1 BRA `(.L_x_25) ;  /* 0x0000009c00a09947 */ /* 0x004fea0003800000 */
.L_x_24:
[----:B------:R-:W-:Y:S01]  /*1cd0*/  ULEA UR12, UR6, UR4, 0xa ;  /* 0x00000004060c7291 */ /* 0x000fe2000f8e503f */
[----:B------:R-:W-:Y:S01]  /*1ce0*/  WARPGROUP.ARRIVE ;  /* 0x00000000000079c5 */ /* 0x000fe20000000000 */
[----:B------:R-:W-:Y:S01]  /*1cf0*/  ULEA UR13, UR6, UR5, 0xc ;  /* 0x00000005060d7291 */ /* 0x000fe2000f8e603f */
[----:B------:R-:W-:Y:S01]  /*1d00*/  UMOV UR9, 0x40000040 ;  /* 0x4000004000097882 */ /* 0x000fe20000000000 */
[----:B------:R-:W-:-:S03]  /*1d10*/  UMOV UR11, 0x40000040 ;  /* 0x40000040000b7882 */ /* 0x000fc60000000000 */
[----:B------:R-:W-:Y:S02]  /*1d20*/  UMOV UR8, UR12 ;  /* 0x0000000c00087c82 */ /* 0x000fe40008000000 */
[----:B------:R-:W-:Y:S02]  /*1d30*/  UMOV UR10, UR13 ;  /* 0x0000000d000a7c82 */ /* 0x000fe40008000000 */
[----:B------:R-:W-:Y:S01]  /*1d40*/  HGMMA.64x256x16.F32.BF16 R24, gdesc[UR8], R24, gsb0 ;  /* 0x03e00000081879f0 */ /* 0x000fe20008001818 */
        /* <DEDUP_REMOVED lines=58> */
[----:B------:R-:W-:Y:S01]  /*20f0*/  BPT.TRAP 0x1 ;  /* 0x000000040000795c */ /* 0x000fe20000300000 */
.L_x_26:
[----:B------:R-:W-:Y:S01]  /*2100*/  ULEA UR8, UR7, UR41, 0x3 ;  /* 0x0000002907087291 */ /* 0x000fe2000f8e183f */
[----:B------:R-:W-:-:S03]  /*2110*/  ISETP.GT.U32.AND P1, PT, R16, 0x1, PT ;  /* 0x000000011000780c */ /* 0x000fc60003f24070 */
[----:B------:R-:W-:-:S04]  /*2120*/  UIADD3 UR8, UR8, 0x38, URZ ;  /* 0x0000003808087890 */ /* 0x000fc8000fffe03f */
[----:B------:R-:W-:-:S09]  /*2130*/  UPRMT UR8, URZ, 0x654, UR8 ;  /* 0x000006543f087896 */ /* 0x000fd20008000008 */
[----:B------:R-:W-:Y:S01]  /*2140*/  SYNCS.ARRIVE.TRANS64.RED.A1T0 RZ, [UR8], RZ ;  /* 0x000000ffffff79a7 */ /* 0x000fe20008100408 */
[----:B------:R-:W-:Y:S05]  /*2150*/  @P1 BRA `(.L_x_27) ;  /* 0x0000000000041947 */ /* 0x000fea0003800000 */
[----:B------:R-:W-:Y:S01]  /*2160*/  BPT.TRAP 0x1 ;  /* 0x000000040000795c */ /* 0x000fe20000300000 */
.L_x_27:
[----:B------:R-:W-:Y:S01]  /*2170*/  UIADD3 UR6, UR6, 0x1, URZ ;  /* 0x0000000106067890 */ /* 0x000fe2000fffe03f */
[C---:B------:R-:W-:Y:S01]  /*2180*/  ISETP.GT.AND P1, PT, R0.reuse, 0x1, PT ;  /* 0x000000010000780c */ /* 0x040fe20003f24270 */
[----:B------:R-:W-:Y:S01]  /*2190*/  UIADD3 UR7, UR7, 0x1, URZ ;  /* 0x0000000107077890 */ /* 0x000fe2000fffe03f */
[----:B------:R-:W-:Y:S01]  /*21a0*/  VIADD R0, R0, 0xffffffff ;  /* 0xffffffff00007836 */ /* 0x000fe20000000000 */
[----:B------:R-:W-:Y:S02]  /*21b0*/  UISETP.NE.AND UP0, UPT, UR6, 0x7, UPT ;  /* 0x000000070600788c */ /* 0x000fe4000bf05270 */
[----:B------:R-:W-:Y:S02]  /*21c0*/  UISETP.NE.AND UP1, UPT, UR7, 0x7, UPT ;  /* 0x000000070700788c */ /* 0x000fe4000bf25270 */
[----:B------:R-:W-:Y:S02]  /*21d0*/  USEL UR8, URZ, 0x1, UP0 ;  /* 0x000000013f087887 */ /* 0x000fe40008000000 */
[----:B------:R-:W-:-:S02]  /*21e0*/  USEL UR6, UR6, URZ, UP0 ;  /* 0x0000003f06067287 */ /* 0x000fc40008000000 */
[----:B------:R-:W-:Y:S02]  /*21f0*/  USEL UR7, UR7, URZ, UP1 ;  /* 0x0000003f07077287 */ /* 0x000fe40008800000 */
[----:B------:R-:W-:Y:S01]  /*2200*/  LOP3.LUT R5, R5, UR8, RZ, 0x3c, !PT ;  /* 0x0000000805057c12 */ /* 0x000fe2000f8e3cff */
[----:B------:R-:W-:Y:S09]  /*2210*/  @P1 BRA `(.L_x_28) ;  /* 0xfffffff800841947 */ /* 0x000ff2000383ffff */
.L_x_21:
[----:B-12---:R-:W1:Y:S01]  /*2220*/  LDC R0, c[0x0][0x28c] ;  /* 0x0000a300ff007b82 */ /* 0x006e620000000800 */
[----:B------:R2:W-:Y:S01]  /*2230*/  SYNCS.ARRIVE.TRANS64.A1T0 RZ, [R158+UR45], RZ ;  /* 0x000000ff9eff79a7 */ /* 0x0005e2000810002d */
[----:B-1----:R-:W-:-:S13]  /*2240*/  ISETP.GE.AND P1, PT, R0, 0x1, PT ;  /* 0x000000010000780c */ /* 0x002fda0003f26270 */
[----:B--2---:R-:W-:Y:S05]  /*2250*/  @!P1 BRA `(.L_x_29) ;  /* 0x00000000003c9947 */ /* 0x004fea0003800000 */
[----:B------:R-:W-:Y:S05]  /*2260*/  @!P0 BRA `(.L_x_30) ;  /* 0x0000000000048947 */ /* 0x000fea0003800000 */
[----:B------:R-:W-:Y:S01]  /*2270*/  BPT.TRAP 0x1 ;  /* 0x000000040000795c */ /* 0x000fe20000300000 */
.L_x_30:
[----:B------:R-:W-:Y:S01]  /*2280*/  UIADD3 UR6, UR43, UR38, URZ ;  /* 0x000000262b067290 */ /* 0x000fe2000fffe03f */
[----:B------:R-:W-:-:S03]  /*2290*/  ISETP.GT.U32.AND P0, PT, R16, 0x1, PT ;  /* 0x000000011000780c */ /* 0x000fc60003f04070 */
[----:B------:R-:W-:-:S04]  /*22a0*/  UIMAD.WIDE.U32 UR4, UR6, 0x24924925, URZ ;  /* 0x24924925060478a5 */ /* 0x000fc8000f8e003f */
[----:B------:R-:W-:-:S04]  /*22b0*/  UIADD3 UR4, UR6, -UR5, URZ ;  /* 0x8000000506047290 */ /* 0x000fc8000fffe03f */
[----:B------:R-:W-:-:S04]  /*22c0*/  ULEA.HI UR4, UR4, UR5, URZ, 0x1f ;  /* 0x0000000504047291 */ /* 0x000fc8000f8ff83f */
[----:B------:R-:W-:-:S04]  /*22d0*/  USHF.R.U32.HI UR4, URZ, 0x2, UR4 ;  /* 0x000000023f047899 */ /* 0x000fc80008011604 */
[----:B------:R-:W-:-:S04]  /*22e0*/  UIMAD UR4, UR4, -0x7, UR6 ;  /* 0xfffffff9040478a4 */ /* 0x000fc8000f8e0206 */
[----:B------:R-:W-:-:S04]  /*22f0*/  ULEA UR4, UR4, UR41, 0x3 ;  /* 0x0000002904047291 */ /* 0x000fc8000f8e183f */
[----:B------:R-:W-:-:S04]  /*2300*/  UIADD3 UR4, UR4, 0x38, URZ ;  /* 0x0000003804047890 */ /* 0x000fc8000fffe03f */
[----:B------:R-:W-:-:S09]  /*2310*/  UPRMT UR4, URZ, 0x654, UR4 ;  /* 0x000006543f047896 */ /* 0x000fd20008000004 */
[----:B------:R-:W-:Y:S01]  /*2320*/  SYNCS.ARRIVE.TRANS64.RED.A1T0 RZ, [UR4], RZ ;  /* 0x000000ffffff79a7 */ /* 0x000fe20008100404 */
[----:B------:R-:W-:Y:S05]  /*2330*/  @P0 BRA `(.L_x_29) ;  /* 0x0000000000040947 */ /* 0x000fea0003800000 */
[----:B------:R-:W-:Y:S01]  /*2340*/  BPT.TRAP 0x1 ;  /* 0x000000040000795c */ /* 0x000fe20000300000 */
.L_x_29:
[----:B------:R-:W-:Y:S01]  /*2350*/  SHF.L.U32 R0, R173, 0x1f, RZ ;  /* 0x0000001fad007819 */ /* 0x000fe200000006ff */
[----:B------:R-:W-:Y:S01]  /*2360*/  UIADD3 UR38, UR44, UR38, URZ ;  /* 0x000000262c267290 */ /* 0x000fe2000fffe03f */
[----:B------:R-:W1:Y:S01]  /*2370*/  LDC R15, c[0x0][0x288] ;  /* 0x0000a200ff0f7b82 */ /* 0x000e620000000800 */
[----:B------:R-:W-:Y:S01]  /*2380*/  UISETP.GE.U32.AND UP1, UPT, UR44, 0x7, UPT ;  /* 0x000000072c00788c */ /* 0x000fe2000bf26070 */
[----:B------:R-:W-:Y:S01]  /*2390*/  IMAD.SHL.U32 R8, R156, 0x2, RZ ;  /* 0x000000029c087824 */ /* 0x000fe200078e00ff */
[----:B------:R-:W-:Y:S02]  /*23a0*/  UISETP.GT.U32.AND UP0, UPT, UR38, 0x6, UPT ;  /* 0x000000062600788c */ /* 0x000fe4000bf04070 */
[----:B------:R-:W-:Y:S02]  /*23b0*/  UIMAD.WIDE.U32 UR4, UR38, 0x24924925, URZ ;  /* 0x24924925260478a5 */ /* 0x000fe4000f8e003f */
[----:B------:R-:W-:Y:S01]  /*23c0*/  UISETP.LT.U32.AND UP0, UPT, UR44, 0x7, UP0 ;  /* 0x000000072c00788c */ /* 0x000fe20008701070 */
[----:B------:R-:W2:Y:S01]  /*23d0*/  SYNCS.PHASECHK.TRANS64.TRYWAIT P0, [R157+UR42+0x10], R0 ;  /* 0x000010009d0075a7 */ /* 0x000ea2000800016a */
[----:B------:R-:W-:Y:S01]  /*23e0*/  UIADD3 UR4, UR38, -UR5, URZ ;  /* 0x8000000526047290 */ /* 0x000fe2000fffe03f */
[----:B------:R-:W-:Y:S01]  /*23f0*/  SHF.R.S32.HI R9, RZ, 0x1f, R8 ;  /* 0x0000001fff097819 */ /* 0x000fe20000011408 */
[----:B------:R-:W-:-:S02]  /*2400*/  USEL UR6, URZ, 0x1, !UP0 ;  /* 0x000000013f067887 */ /* 0x000fc4000c000000 */
[----:B------:R-:W-:Y:S02]  /*2410*/  ULEA.HI UR4, UR4, UR5, URZ, 0x1f ;  /* 0x0000000504047291 */ /* 0x000fe4000f8ff83f */
[----:B------:R-:W-:Y:S02]  /*2420*/  ULOP3.LUT UR39, UR39, UR6, URZ, 0x3c, !UPT ;  /* 0x0000000627277292 */ /* 0x000fe4000f8e3c3f */
[----:B------:R-:W-:-:S04]  /*2430*/  USHF.R.U32.HI UR4, URZ, 0x2, UR4 ;  /* 0x000000023f047899 */ /* 0x000fc80008011604 */
[----:B------:R-:W-:Y:S02]  /*2440*/  @UP1 ULOP3.LUT UR39, UR39, 0x1, UR4, 0x78, !UPT ;  /* 0x0000000127271892 */ /* 0x000fe4000f8e7804 */
[----:B------:R-:W-:Y:S01]  /*2450*/  UIMAD UR38, UR4, -0x7, UR38 ;  /* 0xfffffff9042678a4 */ /* 0x000fe2000f8e0226 */
[----:B-12---:R-:W-:Y:S11]  /*2460*/  @!P0 BRA `(.L_x_31) ;  /* 0x0000009400d08947 */ /* 0x006ff60003800000 */
.L_x_316:
[----:B------:R-:W-:Y:S01]  /*2470*/  IMAD.SHL.U32 R14, R19, 0x40, RZ ;  /* 0x00000040130e7824 */ /* 0x000fe200078e00ff */
[----:B------:R-:W-:Y:S01]  /*2480*/  ULDC UR6, c[0x0][0x284] ;  /* 0x0000a10000067ab9 */ /* 0x000fe20000000800 */
[----:B0-----:R-:W-:Y:S01]  /*2490*/  IMAD.SHL.U32 R12, R22, 0x100, RZ ;  /* 0x00000100160c7824 */ /* 0x001fe200078e00ff */
[----:B------:R-:W-:Y:S01]  /*24a0*/  SHF.R.S32.HI R165, RZ, 0x1f, R2 ;  /* 0x0000001fffa57819 */ /* 0x000fe20000011402 */
[----:B------:R-:W-:Y:S01]  /*24b0*/  ULDC.64 UR4, c[0x0][0x5d0] ;  /* 0x0001740000047ab9 */ /* 0x000fe20000000a00 */
[----:B------:R-:W-:Y:S01]  /*24c0*/  ISETP.GE.AND P0, PT, R14, UR6, PT ;  /* 0x000000060e007c0c */ /* 0x000fe2000bf06270 */
[----:B------:R-:W-:Y:S01]  /*24d0*/  IMAD.WIDE.U32 R4, R2, UR4, R8 ;  /* 0x0000000402047c25 */ /* 0x000fe2000f8e0008 */
[----:B------:R-:W-:Y:S02]  /*24e0*/  SHF.R.S32.HI R13, RZ, 0x1f, R12 ;  /* 0x0000001fff0d7819 */ /* 0x000fe4000001140c */
[C---:B------:R-:W-:Y:S01]  /*24f0*/  ISETP.GE.OR P0, PT, R12.reuse, R15, P0 ;  /* 0x0000000f0c00720c */ /* 0x040fe20000706670 */
[----:B------:R-:W-:Y:S01]  /*2500*/  IMAD R3, R165, UR4, RZ ;  /* 0x00000004a5037c24 */ /* 0x000fe2000f8e02ff */
[----:B------:R-:W-:-:S03]  /*2510*/  IADD3 R6, P1, R12, R4, RZ ;  /* 0x000000040c067210 */ /* 0x000fc60007f3e0ff */
[----:B------:R-:W-:-:S05]  /*2520*/  IMAD R3, R2, UR5, R3 ;  /* 0x0000000502037c24 */ /* 0x000fca000f8e0203 */
[----:B------:R-:W-:-:S03]  /*2530*/  IADD3.X R7, R13, R5, R3, P1, !PT ;  /* 0x000000050d077210 */ /* 0x000fc60000ffe403 */
[----:B------:R-:W-:Y:S05]  /*2540*/  @P0 BRA `(.L_x_32) ;  /* 0x0000007c000c0947 */ /* 0x000fea0003800000 */
[----:B------:R-:W0:Y:S01]  /*2550*/  LDC.64 R10, c[0x0][0x5c8] ;  /* 0x00017200ff0a7b82 */ /* 0x000e220000000a00 */
[----:B-----5:R-:W-:Y:S01]  /*2560*/  FSETP.NEU.AND P0, PT, R152, RZ, PT ;  /* 0x000000ff9800720b */ /* 0x020fe20003f0d000 */
[----:B------:R-:W-:Y:S01]  /*2570*/  IMAD R3, R156, -0x2, R15 ;  /* 0xfffffffe9c037824 */ /* 0x000fe200078e020f */
[----:B------:R-:W-:Y:S01]  /*2580*/  BSSY B0, `(.L_x_32) ;  /* 0x00007bf000007945 */ /* 0x000fe20003800000 */
[----:B------:R-:W-:-:S04]  /*2590*/  IMAD.WIDE R162, R19, 0x40, R154 ;  /* 0x0000004013a27825 */ /* 0x000fc800078e029a */
[----:B-1----:R-:W-:Y:S02]  /*25a0*/  IMAD.IADD R0, R3, 0x1, -R12 ;  /* 0x0000000103007824 */ /* 0x002fe400078e0a0c */
[----:B------:R-:W-:-:S03]  /*25b0*/  IMAD.IADD R3, R161, 0x1, -R14 ;  /* 0x00000001a1037824 */ /* 0x000fc600078e0a0e */
[----:B------:R-:W-:-:S04]  /*25c0*/  ISETP.GT.AND P2, PT, R0, RZ, PT ;  /* 0x000000ff0000720c */ /* 0x000fc80003f44270 */
[----:B------:R-:W-:Y:S01]  /*25d0*/  ISETP.GT.AND P1, PT, R3, RZ, P2 ;  /* 0x000000ff0300720c */ /* 0x000fe20001724270 */
[-C--:B0-----:R-:W-:Y:S02]  /*25e0*/  IMAD R4, R163, R10.reuse, RZ ;  /* 0x0000000aa3047224 */ /* 0x081fe400078e02ff */
[----:B------:R-:W-:-:S04]  /*25f0*/  IMAD.WIDE.U32 R6, R162, R10, R6 ;  /* 0x0000000aa2067225 */ /* 0x000fc800078e0006 */
[----:B------:R-:W-:-:S04]  /*2600*/  IMAD R5, R162, R11, R4 ;  /* 0x0000000ba2057224 */ /* 0x000fc800078e0204 */
[----:B------:R-:W-:Y:S01]  /*2610*/  IMAD.IADD R179, R7, 0x1, R5 ;  /* 0x0000000107b37824 */ /* 0x000fe200078e0205 */
[----:B------:R-:W-:Y:S06]  /*2620*/  @!P0 BRA `(.L_x_33) ;  /* 0x0000005400a08947 */ /* 0x000fec0003800000 */
[----:B------:R-:W0:Y:S01]  /*2630*/  LDC.64 R20, c[0x0][0x5b8] ;  /* 0x00016e00ff147b82 */ /* 0x000e220000000a00 */
[----:B------:R-:W-:-:S07]  /*2640*/  ULDC.64 UR4, c[0x0][0x5c0] ;  /* 0x0001700000047ab9 */ /* 0x000fce0000000a00 */
[----:B------:R-:W1:Y:S08]  /*2650*/  LDC.64 R166, c[0x0][0x5b0] ;  /* 0x00016c00ffa67b82 */ /* 0x000e700000000a00 */
[----:B------:R-:W2:Y:S01]  /*2660*/  LDC.64 R14, c[0x0][0x5a8] ;  /* 0x00016a00ff0e7b82 */ /* 0x000ea20000000a00 */
[-C--:B0-----:R-:W-:Y:S02]  /*2670*/  IMAD R7, R165, R20.reuse, RZ ;  /* 0x00000014a5077224 */ /* 0x081fe400078e02ff */
[----:B------:R-:W-:-:S04]  /*2680*/  IMAD.WIDE.U32 R4, R2, R20, R8 ;  /* 0x0000001402047225 */ /* 0x000fc800078e0008 */
[----:B------:R-:W-:Y:S01]  /*2690*/  IMAD R175, R2, R21, R7 ;  /* 0x0000001502af7224 */ /* 0x000fe200078e0207 */
[----:B------:R-:W-:Y:S01]  /*26a0*/  IADD3 R164, P0, R12, R4, RZ ;  /* 0x000000040ca47210 */ /* 0x000fe20007f1e0ff */
[----:B-1----:R-:W-:-:S03]  /*26b0*/  IMAD R4, R163, R166, RZ ;  /* 0x000000a6a3047224 */ /* 0x002fc600078e02ff */
[----:B------:R-:W-:Y:S01]  /*26c0*/  IADD3.X R165, R13, R5, R175, P0, !PT ;  /* 0x000000050da57210 */ /* 0x000fe200007fe4af */
[C---:B------:R-:W-:Y:S02]  /*26d0*/  IMAD R177, R162.reuse, R167, R4 ;  /* 0x000000a7a2b17224 */ /* 0x040fe400078e0204 */
[----:B------:R-:W-:-:S04]  /*26e0*/  IMAD.WIDE.U32 R4, R162, R166, R164 ;  /* 0x000000a6a2047225 */ /* 0x000fc800078e00a4 */
[----:B------:R-:W-:Y:S01]  /*26f0*/  IMAD.IADD R5, R5, 0x1, R177 ;  /* 0x0000000105057824 */ /* 0x000fe200078e02b1 */
[----:B--2---:R-:W-:-:S04]  /*2700*/  LEA R168, P0, R4, R14, 0x1 ;  /* 0x0000000e04a87211 */ /* 0x004fc800078008ff */
[----:B------:R-:W-:-:S05]  /*2710*/  LEA.HI.X R169, R4, R15, R5, 0x1, P0 ;  /* 0x0000000f04a97211 */ /* 0x000fca00000f0c05 */
[----:B------:R0:W2:Y:S01]  /*2720*/  @P1 LDG.E.LTC128B.U16 R19, desc[UR36][R168.64] ;  /* 0x00000024a8131981 */ /* 0x0000a2000c1e1520 */
[----:B------:R-:W-:Y:S01]  /*2730*/  IMAD.WIDE.U32 R4, R162, R166, R12 ;  /* 0x000000a6a2047225 */ /* 0x000fe200078e000c */
[----:B------:R-:W-:Y:S02]  /*2740*/  BSSY B1, `(.L_x_34) ;  /* 0x0000014000017945 */ /* 0x000fe40003800000 */
[----:B------:R-:W-:-:S04]  /*2750*/  IADD3 R170, P0, R8, R4, RZ ;  /* 0x0000000408aa7210 */ /* 0x000fc80007f1e0ff */
[----:B------:R-:W-:Y:S01]  /*2760*/  IADD3.X R171, R9, R177, R5, P0, !PT ;  /* 0x000000b109ab7210 */ /* 0x000fe200007fe405 */
[----:B0-----:R-:W-:Y:S01]  /*2770*/  IMAD.SHL.U32 R168, R166, 0x8, RZ ;  /* 0x00000008a6a87824 */ /* 0x001fe200078e00ff */
[----:B------:R-:W-:Y:S02]  /*2780*/  LEA R4, P0, R6, UR4, 0x1 ;  /* 0x0000000406047c11 */ /* 0x000fe4000f8008ff */
[----:B------:R-:W-:Y:S01]  /*2790*/  SHF.L.U64.HI R169, R166, 0x3, R167 ;  /* 0x00000003a6a97819 */ /* 0x000fe200000102a7 */
[----:B------:R-:W-:Y:S01]  /*27a0*/  IMAD.WIDE.U32 R170, R2, R20, R170 ;  /* 0x0000001402aa7225 */ /* 0x000fe200078e00aa */
[----:B------:R-:W-:Y:S02]  /*27b0*/  LEA.HI.X R5, R6, UR5, R179, 0x1, P0 ;  /* 0x0000000506057c11 */ /* 0x000fe400080f0cb3 */
[----:B------:R-:W-:Y:S02]  /*27c0*/  ISETP.GT.AND P0, PT, R0, 0x1, PT ;  /* 0x000000010000780c */ /* 0x000fe40003f04270 */
[----:B------:R-:W-:-:S02]  /*27d0*/  LEA R6, P4, R170, R14, 0x1 ;  /* 0x0000000eaa067211 */ /* 0x000fc400078808ff */
[----:B------:R-:W-:Y:S01]  /*27e0*/  ISETP.GT.AND P3, PT, R3, RZ, P0 ;  /* 0x000000ff0300720c */ /* 0x000fe20000764270 */
[----:B--2---:R-:W-:-:S04]  /*27f0*/  IMAD.U32 R7, R19, 0x10000, RZ ;  /* 0x0001000013077824 */ /* 0x004fc800078e00ff */
[----:B------:R-:W-:-:S04]  /*2800*/  FMUL R7, R7, R152 ;  /* 0x0000009807077220 */ /* 0x000fc80000400000 */
[----:B------:R-:W-:-:S05]  /*2810*/  FFMA R7, R24, R153, R7 ;  /* 0x0000009918077223 */ /* 0x000fca0000000007 */
[----:B------:R-:W-:Y:S01]  /*2820*/  F2FP.BF16.F32.PACK_AB R21, RZ, R7 ;  /* 0x00000007ff15723e */ /* 0x000fe200000010ff */
[----:B------:R-:W-:-:S04]  /*2830*/  IMAD.IADD R7, R175, 0x1, R171 ;  /* 0x00000001af077824 */ /* 0x000fc800078e02ab */
[----:B------:R0:W-:Y:S01]  /*2840*/  @P1 STG.E.U16 desc[UR36][R4.64], R21 ;  /* 0x0000001504001986 */ /* 0x0001e2000c101524 */
[----:B------:R-:W-:Y:S01]  /*2850*/  LEA.HI.X R7, R170, R15, R7, 0x1, P4 ;  /* 0x0000000faa077211 */ /* 0x000fe200020f0c07 */
[----:B------:R-:W-:Y:S06]  /*2860*/  @!P3 BRA `(.L_x_35) ;  /* 0x000000000004b947 */ /* 0x000fec0003800000 */
[----:B------:R1:W5:Y:S02]  /*2870*/  LDG.E.LTC128B.U16 R19, desc[UR36][R6.64+0x2] ;  /* 0x0000022406137981 */ /* 0x000364000c1e1520 */
.L_x_35:
[----:B------:R-:W-:Y:S05]  /*2880*/  BSYNC B1 ;  /* 0x0000000000017941 */ /* 0x000fea0003800000 */
.L_x_34:
[----:B0----5:R-:W-:Y:S01]  /*2890*/  IMAD.U32 R21, R19, 0x10000, RZ ;  /* 0x0001000013157824 */ /* 0x021fe200078e00ff */
[----:B------:R-:W-:Y:S01]  /*28a0*/  ISETP.GT.AND P2, PT, R3, 0x8, P2 ;  /* 0x000000080300780c */ /* 0x000fe20001744270 */
[----:B------:R-:W-:-:S04]  /*28b0*/  IMAD.WIDE.U32 R168, R162, R166, R168 ;  /* 0x000000a6a2a87225 */ /* 0x000fc800078e00a8 */
[----:B------:R-:W-:Y:S01]  /*28c0*/  FMUL R22, R21, R152 ;  /* 0x0000009815167220 */ /* 0x000fe20000400000 */
[----:B------:R-:W-:Y:S01]  /*28d0*/  IMAD.IADD R177, R177, 0x1, R169 ;  /* 0x00000001b1b17824 */ /* 0x000fe200078e02a9 */
[----:B------:R-:W-:Y:S02]  /*28e0*/  IADD3 R21, P1, R164, R168, RZ ;  /* 0x000000a8a4157210 */ /* 0x000fe40007f3e0ff */
[----:B------:R-:W-:-:S03]  /*28f0*/  FFMA R22, R25, R153, R22 ;  /* 0x0000009919167223 */ /* 0x000fc60000000016 */
[----:B------:R-:W-:Y:S01]  /*2900*/  IMAD.X R164, R177, 0x1, R165, P1 ;  /* 0x00000001b1a47824 */ /* 0x000fe200008e06a5 */
[C---:B------:R-:W-:Y:S02]  /*2910*/  LEA R24, P1, R21.reuse, R14, 0x1 ;  /* 0x0000000e15187211 */ /* 0x040fe400078208ff */
[----:B------:R-:W-:Y:S02]  /*2920*/  F2FP.BF16.F32.PACK_AB R22, RZ, R22 ;  /* 0x00000016ff16723e */ /* 0x000fe400000010ff */
[----:B------:R-:W-:Y:S02]  /*2930*/  LEA.HI.X R25, R21, R15, R164, 0x1, P1 ;  /* 0x0000000f15197211 */ /* 0x000fe400008f0ca4 */
[----:B------:R-:W-:Y:S02]  /*2940*/  PRMT R21, R22, 0x7610, R21 ;  /* 0x0000761016157816 */ /* 0x000fe40000000015 */
[----:B------:R-:W-:-:S03]  /*2950*/  PRMT R22, R19, 0x7610, R22 ;  /* 0x0000761013167816 */ /* 0x000fc60000000016 */
[----:B------:R0:W-:Y:S04]  /*2960*/  @P3 STG.E.U16 desc[UR36][R4.64+0x2], R21 ;  /* 0x0000021504003986 */ /* 0x0001e8000c101524 */
[----:B------:R-:W2:Y:S01]  /*2970*/  @P2 LDG.E.LTC128B.U16 R22, desc[UR36][R24.64] ;  /* 0x0000002418162981 */ /* 0x000ea2000c1e1520 */
[----:B------:R-:W-:Y:S01]  /*2980*/  IADD3 R8, P1, P3, R8, R168, R12 ;  /* 0x000000a808087210 */ /* 0x000fe20007b3e00c */
[----:B------:R-:W-:Y:S01]  /*2990*/  BSSY B1, `(.L_x_36) ;  /* 0x0000011000017945 */ /* 0x000fe20003800000 */
[C---:B------:R-:W-:Y:S02]  /*29a0*/  SHF.L.U64.HI R11, R10.reuse, 0x4, R11 ;  /* 0x000000040a0b7819 */ /* 0x040fe4000001020b */
[----:B------:R-:W-:Y:S02]  /*29b0*/  IADD3.X R9, R9, R177, R13, P1, P3 ;  /* 0x000000b109097210 */ /* 0x000fe40000fe640d */
[----:B------:R-:W-:-:S02]  /*29c0*/  LEA R10, P1, R10, R4, 0x4 ;  /* 0x000000040a0a7211 */ /* 0x000fc400078220ff */
[----:B------:R-:W-:Y:S01]  /*29d0*/  ISETP.GT.AND P0, PT, R3, 0x8, P0 ;  /* 0x000000080300780c */ /* 0x000fe20000704270 */
[----:B0-----:R-:W-:-:S04]  /*29e0*/  IMAD.WIDE.U32 R20, R2, R20, R8 ;  /* 0x0000001402147225 */ /* 0x001fc800078e0008 */
[----:B------:R-:W-:Y:S01]  /*29f0*/  IMAD.X R11, R11, 0x1, R5, P1 ;  /* 0x000000010b0b7824 */ /* 0x000fe200008e0605 */
[----:B------:R-:W-:Y:S01]  /*2a00*/  LEA R8, P3, R20, R14, 0x1 ;  /* 0x0000000e14087211 */ /* 0x000fe200078608ff */
[----:B------:R-:W-:-:S05]  /*2a10*/  IMAD.IADD R2, R175, 0x1, R21 ;  /* 0x00000001af027824 */ /* 0x000fca00078e0215 */
[----:B------:R-:W-:Y:S01]  /*2a20*/  LEA.HI.X R9, R20, R15, R2, 0x1, P3 ;  /* 0x0000000f14097211 */ /* 0x000fe200018f0c02 */
[----:B--2---:R-:W-:-:S04]  /*2a30*/  IMAD.U32 R19, R22, 0x10000, RZ ;  /* 0x0001000016137824 */ /* 0x004fc800078e00ff */
[----:B------:R-:W-:-:S04]  /*2a40*/  FMUL R19, R19, R152 ;  /* 0x0000009813137220 */ /* 0x000fc80000400000 */
[----:B------:R-:W-:-:S05]  /*2a50*/  FFMA R19, R26, R153, R19 ;  /* 0x000000991a137223 */ /* 0x000fca0000000013 */
[----:B------:R-:W-:-:S05]  /*2a60*/  F2FP.BF16.F32.PACK_AB R19, RZ, R19 ;  /* 0x00000013ff13723e */ /* 0x000fca00000010ff */
[----:B------:R0:W-:Y:S01]  /*2a70*/  @P2 STG.E.U16 desc[UR36][R10.64], R19 ;  /* 0x000000130a002986 */ /* 0x0001e2000c101524 */
[----:B------:R-:W-:Y:S05]  /*2a80*/  @!P0 BRA `(.L_x_37) ;  /* 0x0000000000048947 */ /* 0x000fea0003800000 */
[----:B------:R2:W5:Y:S02]  /*2a90*/  LDG.E.LTC128B.U16 R22, desc[UR36][R8.64+0x2] ;  /* 0x0000022408167981 */ /* 0x000564000c1e1520 */
.L_x_37:
[----:B------:R-:W-:Y:S05]  /*2aa0*/  BSYNC B1 ;  /* 0x0000000000017941 */ /* 0x000fea0003800000 */
.L_x_36:
[----:B-----5:R-:W-:Y:S01]  /*2ab0*/  IMAD.U32 R13, R22, 0x10000, RZ ;  /* 0x00010000160d7824 */ /* 0x020fe200078e00ff */
[----:B------:R-:W-:Y:S01]  /*2ac0*/  ISETP.GT.AND P1, PT, R0, 0x8, PT ;  /* 0x000000080000780c */ /* 0x000fe20003f24270 */
[----:B------:R-:W-:Y:S02]  /*2ad0*/  BSSY B1, `(.L_x_38) ;  /* 0x0000008000017945 */ /* 0x000fe40003800000 */
[----:B------:R-:W-:Y:S01]  /*2ae0*/  FMUL R2, R13, R152 ;  /* 0x000000980d027220 */ /* 0x000fe20000400000 */
[----:B------:R-:W-:-:S03]  /*2af0*/  ISETP.GT.AND P2, PT, R3, RZ, P1 ;  /* 0x000000ff0300720c */ /* 0x000fc60000f44270 */
[----:B------:R-:W-:-:S05]  /*2b00*/  FFMA R2, R27, R153, R2 ;  /* 0x000000991b027223 */ /* 0x000fca0000000002 */
[----:B------:R-:W-:-:S05]  /*2b10*/  F2FP.BF16.F32.PACK_AB R2, RZ, R2 ;  /* 0x00000002ff02723e */ /* 0x000fca00000010ff */
[----:B------:R3:W-:Y:S01]  /*2b20*/  @P0 STG.E.U16 desc[UR36][R10.64+0x2], R2 ;  /* 0x000002020a000986 */ /* 0x0007e2000c101524 */
[----:B------:R-:W-:Y:S05]  /*2b30*/  @!P2 BRA `(.L_x_39) ;  /* 0x000000000004a947 */ /* 0x000fea0003800000 */
[----:B------:R4:W5:Y:S02]  /*2b40*/  LDG.E.LTC128B.U16 R22, desc[UR36][R6.64+0x10] ;  /* 0x0000102406167981 */ /* 0x000964000c1e1520 */
.L_x_39:
[----:B------:R-:W-:Y:S05]  /*2b50*/  BSYNC B1 ;  /* 0x0000000000017941 */ /* 0x000fea0003800000 */
.L_x_38:
        /* <DEDUP_REMOVED lines=10> */
.L_x_41:
[----:B------:R-:W-:Y:S05]  /*2c00*/  BSYNC B1 ;  /* 0x0000000000017941 */ /* 0x000fea0003800000 */
.L_x_40:
[----:B0----5:R-:W-:Y:S01]  /*2c10*/  IMAD.U32 R13, R22, 0x10000, RZ ;  /* 0x00010000160d7824 */ /* 0x021fe200078e00ff */
[----:B------:R-:W-:Y:S01]  /*2c20*/  ISETP.GT.AND P1, PT, R3, 0x8, P1 ;  /* 0x000000080300780c */ /* 0x000fe20000f24270 */
[----:B------:R-:W-:Y:S02]  /*2c30*/  BSSY B1, `(.L_x_42) ;  /* 0x0000007000017945 */ /* 0x000fe40003800000 */
[----:B---3--:R-:W-:-:S04]  /*2c40*/  FMUL R2, R13, R152 ;  /* 0x000000980d027220 */ /* 0x008fc80000400000 */
[----:B------:R-:W-:-:S05]  /*2c50*/  FFMA R2, R29, R153, R2 ;  /* 0x000000991d027223 */ /* 0x000fca0000000002 */
[----:B------:R-:W-:-:S05]  /*2c60*/  F2FP.BF16.F32.PACK_AB R2, RZ, R2 ;  /* 0x00000002ff02723e */ /* 0x000fca00000010ff */
[----:B------:R0:W-:Y:S01]  /*2c70*/  @P3 STG.E.U16 desc[UR36][R4.64+0x12], R2 ;  /* 0x0000120204003986 */ /* 0x0001e2000c101524 */
[----:B------:R-:W-:Y:S05]  /*2c80*/  @!P1 BRA `(.L_x_43) ;  /* 0x0000000000049947 */ /* 0x000fea0003800000 */
[----:B------:R3:W5:Y:S02]  /*2c90*/  LDG.E.LTC128B.U16 R22, desc[UR36][R8.64+0x10] ;  /* 0x0000102408167981 */ /* 0x000764000c1e1520 */
.L_x_43:
[----:B------:R-:W-:Y:S05]  /*2ca0*/  BSYNC B1 ;  /* 0x0000000000017941 */ /* 0x000fea0003800000 */
.L_x_42:
[----:B-----5:R-:W-:Y:S01]  /*2cb0*/  IMAD.U32 R13, R22, 0x10000, RZ ;  /* 0x00010000160d7824 */ /* 0x020fe200078e00ff */
[----:B------:R-:W-:Y:S01]  /*2cc0*/  ISETP.GT.AND P0, PT, R3, 0x8, P0 ;  /* 0x000000080300780c */ /* 0x000fe20000704270 */
[----:B------:R-:W-:Y:S02]  /*2cd0*/  BSSY B1, `(.L_x_44) ;  /* 0x0000007000017945 */ /* 0x000fe40003800000 */
[----:B------:R-:W-:-:S04]  /*2ce0*/  FMUL R13, R13, R152 ;  /* 0x000000980d0d7220 */ /* 0x000fc80000400000 */
[----:B------:R-:W-:-:S05]  /*2cf0*/  FFMA R13, R30, R153, R13 ;  /* 0x000000991e0d7223 */ /* 0x000fca000000000d */
[----:B------:R-:W-:-:S05]  /*2d00*/  F2FP.BF16.F32.PACK_AB R13, RZ, R13 ;  /* 0x0000000dff0d723e */ /* 0x000fca00000010ff */
[----:B------:R0:W-:Y:S01]  /*2d10*/  @P1 STG.E.U16 desc[UR36][R10.64+0x10], R13 ;  /* 0x0000100d0a001986 */ /* 0x0001e2000c101524 */
[----:B------:R-:W-:Y:S05]  /*2d20*/  @!P0 BRA `(.L_x_45) ;  /* 0x0000000000048947 */ /* 0x000fea0003800000 */
[----:B------:R0:W5:Y:S02]  /*2d30*/  LDG.E.LTC128B.U16 R22, desc[UR36][R8.64+0x12] ;  /* 0x0000122408167981 */ /* 0x000164000c1e1520 */
.L_x_45:
[----:B------:R-:W-:Y:S05]  /*2d40*/  BSYNC B1 ;  /* 0x0000000000017941 */ /* 0x000fea0003800000 */
.L_x_44:
[----:B0----5:R-:W-:Y:S01]  /*2d50*/  IMAD.U32 R13, R22, 0x10000, RZ ;  /* 0x00010000160d7824 */ /* 0x021fe200078e00ff */
        /* <DEDUP_REMOVED lines=9> */
.L_x_47:
[----:B------:R-:W-:Y:S05]  /*2df0*/  BSYNC B1 ;  /* 0x0000000000017941 */ /* 0x000fea0003800000 */
.L_x_46:
        /* <DEDUP_REMOVED lines=10> */
.L_x_49:
[----:B------:R-:W-:Y:S05]  /*2ea0*/  BSYNC B1 ;  /* 0x0000000000017941 */ /* 0x000fea0003800000 */
.L_x_48:
[----:B0----5:R-:W-:Y:S01]  /*2eb0*/  IMAD.U32 R13, R22, 0x10000, RZ ;  /* 0x00010000160d7824 */ /* 0x021fe200078e00ff */
        /* <DEDUP_REMOVED lines=8> */
.L_x_51:
[----:B------:R-:W-:Y:S05]  /*2f40*/  BSYNC B1 ;  /* 0x0000000000017941 */ /* 0x000fea0003800000 */
.L_x_50:
        /* <DEDUP_REMOVED lines=9> */
.L_x_53:
[----:B------:R-:W-:Y:S05]  /*2fe0*/  BSYNC B1 ;  /* 0x0000000000017941 */ /* 0x000fea0003800000 */
.L_x_52:
        /* <DEDUP_REMOVED lines=10> */
.L_x_55:
[----:B------:R-:W-:Y:S05]  /*3090*/  BSYNC B1 ;  /* 0x0000000000017941 */ /* 0x000fea0003800000 */
.L_x_54:
        /* <DEDUP_REMOVED lines=10> */
.L_x_57:
[----:B------:R-:W-:Y:S05]  /*3140*/  BSYNC B1 ;  /* 0x0000000000017941 */ /* 0x000fea0003800000 */
.L_x_56:
        /* <DEDUP_REMOVED lines=9> */
.L_x_59:
[----:B------:R-:W-:Y:S05]  /*31e0*/  BSYNC B1 ;  /* 0x0000000000017941 */ /* 0x000fea0003800000 */
.L_x_58:
        /* <DEDUP_REMOVED lines=9> */
.L_x_61:
[----:B------:R-:W-:Y:S05]  /*3280*/  BSYNC B1 ;  /* 0x0000000000017941 */ /* 0x000fea0003800000 */
.L_x_60:
        /* <DEDUP_REMOVED lines=10> */
.L_x_63:
[----:B------:R-:W-:Y:S05]  /*3330*/  BSYNC B1 ;  /* 0x0000000000017941 */ /* 0x000fea0003800000 */
.L_x_62:
        /* <DEDUP_REMOVED lines=10> */
.L_x_65:
[----:B------:R-:W-:Y:S05]  /*33e0*/  BSYNC B1 ;  /* 0x0000000000017941 */ /* 0x000fea0003800000 */
.L_x_64:
        /* <DEDUP_REMOVED lines=9> */
.L_x_67:
[----:B------:R-:W-:Y:S05]  /*3480*/  BSYNC B1 ;  /* 0x0000000000017941 */ /* 0x000fea0003800000 */
.L_x_66:
        /* <DEDUP_REMOVED lines=9> */
.L_x_69:
[----:B------:R-:W-:Y:S05]  /*3520*/  BSYNC B1 ;  /* 0x0000000000017941 */ /* 0x000fea0003800000 */
.L_x_68:
        /* <DEDUP_REMOVED lines=10> */
.L_x_71:
[----:B------:R-:W-:Y:S05]  /*35d0*/  BSYNC B1 ;  /* 0x0000000000017941 */ /* 0x000fea0003800000 */
.L_x_70:
        /* <DEDUP_REMOVED lines=10> */
.L_x_73:
[----:B------:R-:W-:Y:S05]  /*3680*/  BSYNC B1 ;  /* 0x0000000000017941 */ /* 0x000fea0003800000 */
.L_x_72:
        /* <DEDUP_REMOVED lines=9> */
.L_x_75:
[----:B------:R-:W-:Y:S05]  /*3720*/  BSYNC B1 ;  /* 0x0000000000017941 */ /* 0x000fea0003800000 */
.L_x_74:
        /* <DEDUP_REMOVED lines=9> */
.L_x_77:
[----:B------:R-:W-:Y:S05]  /*37c0*/  BSYNC B1 ;  /* 0x0000000000017941 */ /* 0x000fea0003800000 */
.L_x_76:
        /* <DEDUP_REMOVED lines=10> */
.L_x_79:
[----:B------:R-:W-:Y:S05]  /*3870*/  BSYNC B1 ;  /* 0x0000000000017941 */ /* 0x000fea0003800000 */
.L_x_78:
        /* <DEDUP_REMOVED lines=10> */
.L_x_81:
[----:B------:R-:W-:Y:S05]  /*3920*/  BSYNC B1 ;  /* 0x0000000000017941 */ /* 0x000fea0003800000 */
.L_x_80:
        /* <DEDUP_REMOVED lines=9> */
.L_x_83:
[----:B------:R-:W-:Y:S05]  /*39c0*/  BSYNC B1 ;  /* 0x0000000000017941 */ /* 0x000fea0003800000 */
.L_x_82:
        /* <DEDUP_REMOVED lines=9> */
.L_x_85:
[----:B------:R-:W-:Y:S05]  /*3a60*/  BSYNC B1 ;  /* 0x0000000000017941 */ /* 0x000fea0003800000 */
.L_x_84:
        /* <DEDUP_REMOVED lines=10> */
.L_x_87:
[----:B------:R-:W-:Y:S05]  /*3b10*/  BSYNC B1 ;  /* 0x0000000000017941 */ /* 0x000fea0003800000 */
.L_x_86:
        /* <DEDUP_REMOVED lines=10> */
.L_x_89:
[----:B------:R-:W-:Y:S05]  /*3bc0*/  BSYNC B1 ;  /* 0x0000000000017941 */ /* 0x000fea0003800000 */
.L_x_88:
        /* <DEDUP_REMOVED lines=9> */
.L_x_91:
[----:B------:R-:W-:Y:S05]  /*3c60*/  BSYNC B1 ;  /* 0x0000000000017941 */ /* 0x000fea0003800000 */
.L_x_90:
        /* <DEDUP_REMOVED lines=9> */
.L_x_93:
[----:B------:R-:W-:Y:S05]  /*3d00*/  BSYNC B1 ;  /* 0x0000000000017941 */ /* 0x000fea0003800000 */
.L_x_92:
        /* <DEDUP_REMOVED lines=10> */
.L_x_95:
[----:B------:R-:W-:Y:S05]  /*3db0*/  BSYNC B1 ;  /* 0x0000000000017941 */ /* 0x000fea0003800000 */
.L_x_94:
        /* <DEDUP_REMOVED lines=10> */
.L_x_97:
[----:B------:R-:W-:Y:S05]  /*3e60*/  BSYNC B1 ;  /* 0x0000000000017941 */ /* 0x000fea0003800000 */
.L_x_96:
        /* <DEDUP_REMOVED lines=9> */
.L_x_99:
[----:B------:R-:W-:Y:S05]  /*3f00*/  BSYNC B1 ;  /* 0x0000000000017941 */ /* 0x000fea0003800000 */
.L_x_98:
        /* <DEDUP_REMOVED lines=9> */
.L_x_101:
[----:B------:R-:W-:Y:S05]  /*3fa0*/  BSYNC B1 ;  /* 0x0000000000017941 */ /* 0x000fea0003800000 */
.L_x_100:
        /* <DEDUP_REMOVED lines=10> */
.L_x_103:
[----:B------:R-:W-:Y:S05]  /*4050*/  BSYNC B1 ;  /* 0x0000000000017941 */ /* 0x000fea0003800000 */
.L_x_102:
        /* <DEDUP_REMOVED lines=10> */
.L_x_105:
[----:B------:R-:W-:Y:S05]  /*4100*/  BSYNC B1 ;  /* 0x0000000000017941 */ /* 0x000fea0003800000 */
.L_x_104:
        /* <DEDUP_REMOVED lines=9> */
.L_x_107:
[----:B------:R-:W-:Y:S05]  /*41a0*/  BSYNC B1 ;  /* 0x0000000000017941 */ /* 0x000fea0003800000 */
.L_x_106:
        /* <DEDUP_REMOVED lines=9> */
.L_x_109:
[----:B------:R-:W-:Y:S05]  /*4240*/  BSYNC B1 ;  /* 0x0000000000017941 */ /* 0x000fea0003800000 */
.L_x_108:
        /* <DEDUP_REMOVED lines=10> */
.L_x_111:
[----:B------:R-:W-:Y:S05]  /*42f0*/  BSYNC B1 ;  /* 0x0000000000017941 */ /* 0x000fea0003800000 */
.L_x_110:
        /* <DEDUP_REMOVED lines=10> */
.L_x_113:
[----:B------:R-:W-:Y:S05]  /*43a0*/  BSYNC B1 ;  /* 0x0000000000017941 */ /* 0x000fea0003800000 */
.L_x_112:
        /* <DEDUP_REMOVED lines=9> */
.L_x_115:
[----:B------:R-:W-:Y:S05]  /*4440*/  BSYNC B1 ;  /* 0x0000000000017941 */ /* 0x000fea0003800000 */
.L_x_114:
        /* <DEDUP_REMOVED lines=9> */
.L_x_117:
[----:B------:R-:W-:Y:S05]  /*44e0*/  BSYNC B1 ;  /* 0x0000000000017941 */ /* 0x000fea0003800000 */
.L_x_116:
        /* <DEDUP_REMOVED lines=10> */
.L_x_119:
[----:B------:R-:W-:Y:S05]  /*4590*/  BSYNC B1 ;  /* 0x0000000000017941 */ /* 0x000fea0003800000 */
.L_x_118:
        /* <DEDUP_REMOVED lines=10> */
.L_x_121:
[----:B------:R-:W-:Y:S05]  /*4640*/  BSYNC B1 ;  /* 0x0000000000017941 */ /* 0x000fea0003800000 */
.L_x_120:
        /* <DEDUP_REMOVED lines=9> */
.L_x_123:
[----:B------:R-:W-:Y:S05]  /*46e0*/  BSYNC B1 ;  /* 0x0000000000017941 */ /* 0x000fea0003800000 */
.L_x_122:
        /* <DEDUP_REMOVED lines=9> */
.L_x_125:
[----:B------:R-:W-:Y:S05]  /*4780*/  BSYNC B1 ;  /* 0x0000000000017941 */ /* 0x000fea0003800000 */
.L_x_124:
        /* <DEDUP_REMOVED lines=10> */
.L_x_127:
[----:B------:R-:W-:Y:S05]  /*4830*/  BSYNC B1 ;  /* 0x0000000000017941 */ /* 0x000fea0003800000 */
.L_x_126:
        /* <DEDUP_REMOVED lines=10> */
.L_x_129:
[----:B------:R-:W-:Y:S05]  /*48e0*/  BSYNC B1 ;  /* 0x0000000000017941 */ /* 0x000fea0003800000 */
.L_x_128:
        /* <DEDUP_REMOVED lines=9> */
.L_x_131:
[----:B------:R-:W-:Y:S05]  /*4980*/  BSYNC B1 ;  /* 0x0000000000017941 */ /* 0x000fea0003800000 */
.L_x_130:
        /* <DEDUP_REMOVED lines=9> */
.L_x_133:
[----:B------:R-:W-:Y:S05]  /*4a20*/  BSYNC B1 ;  /* 0x0000000000017941 */ /* 0x000fea0003800000 */
.L_x_132:
        /* <DEDUP_REMOVED lines=10> */
.L_x_135:
[----:B------:R-:W-:Y:S05]  /*4ad0*/  BSYNC B1 ;  /* 0x0000000000017941 */ /* 0x000fea0003800000 */
.L_x_134:
        /* <DEDUP_REMOVED lines=10> */
.L_x_137:
[----:B------:R-:W-:Y:S05]  /*4b80*/  BSYNC B1 ;  /* 0x0000000000017941 */ /* 0x000fea0003800000 */
.L_x_136:
        /* <DEDUP_REMOVED lines=9> */
.L_x_139:
[----:B------:R-:W-:Y:S05]  /*4c20*/  BSYNC B1 ;  /* 0x0000000000017941 */ /* 0x000fea0003800000 */
.L_x_138:
        /* <DEDUP_REMOVED lines=9> */
.L_x_141:
[----:B------:R-:W-:Y:S05]  /*4cc0*/  BSYNC B1 ;  /* 0x0000000000017941 */ /* 0x000fea0003800000 */
.L_x_140:
        /* <DEDUP_REMOVED lines=10> */
.L_x_143:
[----:B------:R-:W-:Y:S05]  /*4d70*/  BSYNC B1 ;  /* 0x0000000000017941 */ /* 0x000fea0003800000 */
.L_x_142:
        /* <DEDUP_REMOVED lines=10> */
.L_x_145:
[----:B------:R-:W-:Y:S05]  /*4e20*/  BSYNC B1 ;  /* 0x0000000000017941 */ /* 0x000fea0003800000 */
.L_x_144:
        /* <DEDUP_REMOVED lines=9> */
.L_x_147:
[----:B------:R-:W-:Y:S05]  /*4ec0*/  BSYNC B1 ;  /* 0x0000000000017941 */ /* 0x000fea0003800000 */
.L_x_146:
        /* <DEDUP_REMOVED lines=9> */
.L_x_149:
[----:B------:R-:W-:Y:S05]  /*4f60*/  BSYNC B1 ;  /* 0x0000000000017941 */ /* 0x000fea0003800000 */
.L_x_148:
        /* <DEDUP_REMOVED lines=10> */
.L_x_151:
[----:B------:R-:W-:Y:S05]  /*5010*/  BSYNC B1 ;  /* 0x0000000000017941 */ /* 0x000fea0003800000 */
.L_x_150:
        /* <DEDUP_REMOVED lines=10> */
.L_x_153:
[----:B------:R-:W-:Y:S05]  /*50c0*/  BSYNC B1 ;  /* 0x0000000000017941 */ /* 0x000fea0003800000 */
.L_x_152:
        /* <DEDUP_REMOVED lines=9> */
.L_x_155:
[----:B------:R-:W-:Y:S05]  /*5160*/  BSYNC B1 ;  /* 0x0000000000017941 */ /* 0x000fea0003800000 */
.L_x_154:
        /* <DEDUP_REMOVED lines=9> */
.L_x_157:
[----:B------:R-:W-:Y:S05]  /*5200*/  BSYNC B1 ;  /* 0x0000000000017941 */ /* 0x000fea0003800000 */
.L_x_156:
        /* <DEDUP_REMOVED lines=10> */
.L_x_159:
[----:B------:R-:W-:Y:S05]  /*52b0*/  BSYNC B1 ;  /* 0x0000000000017941 */ /* 0x000fea0003800000 */
.L_x_158:
        /* <DEDUP_REMOVED lines=10> */
.L_x_161:
[----:B------:R-:W-:Y:S05]  /*5360*/  BSYNC B1 ;  /* 0x0000000000017941 */ /* 0x000fea0003800000 */
.L_x_160:
        /* <DEDUP_REMOVED lines=9> */
.L_x_163:
[----:B------:R-:W-:Y:S05]  /*5400*/  BSYNC B1 ;  /* 0x0000000000017941 */ /* 0x000fea0003800000 */
.L_x_162:
        /* <DEDUP_REMOVED lines=9> */
.L_x_165:
[----:B------:R-:W-:Y:S05]  /*54a0*/  BSYNC B1 ;  /* 0x0000000000017941 */ /* 0x000fea0003800000 */
.L_x_164:
        /* <DEDUP_REMOVED lines=10> */
.L_x_167:
[----:B------:R-:W-:Y:S05]  /*5550*/  BSYNC B1 ;  /* 0x0000000000017941 */ /* 0x000fea0003800000 */
.L_x_166:
        /* <DEDUP_REMOVED lines=10> */
.L_x_169:
[----:B------:R-:W-:Y:S05]  /*5600*/  BSYNC B1 ;  /* 0x0000000000017941 */ /* 0x000fea0003800000 */
.L_x_168:
        /* <DEDUP_REMOVED lines=9> */
.L_x_171:
[----:B------:R-:W-:Y:S05]  /*56a0*/  BSYNC B1 ;  /* 0x0000000000017941 */ /* 0x000fea0003800000 */
.L_x_170:
        /* <DEDUP_REMOVED lines=9> */
.L_x_173:
[----:B------:R-:W-:Y:S05]  /*5740*/  BSYNC B1 ;  /* 0x0000000000017941 */ /* 0x000fea0003800000 */
.L_x_172:
        /* <DEDUP_REMOVED lines=10> */
.L_x_175:
[----:B------:R-:W-:Y:S05]  /*57f0*/  BSYNC B1 ;  /* 0x0000000000017941 */ /* 0x000fea0003800000 */
.L_x_174:
        /* <DEDUP_REMOVED lines=10> */
.L_x_177:
[----:B------:R-:W-:Y:S05]  /*58a0*/  BSYNC B1 ;  /* 0x0000000000017941 */ /* 0x000fea0003800000 */
.L_x_176:
        /* <DEDUP_REMOVED lines=9> */
.L_x_179:
[----:B------:R-:W-:Y:S05]  /*5940*/  BSYNC B1 ;  /* 0x0000000000017941 */ /* 0x000fea0003800000 */
.L_x_178:
        /* <DEDUP_REMOVED lines=9> */
.L_x_181:
[----:B------:R-:W-:Y:S05]  /*59e0*/  BSYNC B1 ;  /* 0x0000000000017941 */ /* 0x000fea0003800000 */
.L_x_180:
        /* <DEDUP_REMOVED lines=10> */
.L_x_183:
[----:B------:R-:W-:Y:S05]  /*5a90*/  BSYNC B1 ;  /* 0x0000000000017941 */ /* 0x000fea0003800000 */
.L_x_182:
        /* <DEDUP_REMOVED lines=10> */
.L_x_185:
[----:B------:R-:W-:Y:S05]  /*5b40*/  BSYNC B1 ;  /* 0x0000000000017941 */ /* 0x000fea0003800000 */
.L_x_184:
        /* <DEDUP_REMOVED lines=9> */
.L_x_187:
[----:B------:R-:W-:Y:S05]  /*5be0*/  BSYNC B1 ;  /* 0x0000000000017941 */ /* 0x000fea0003800000 */
.L_x_186:
        /* <DEDUP_REMOVED lines=9> */
.L_x_189:
[----:B------:R-:W-:Y:S05]  /*5c80*/  BSYNC B1 ;  /* 0x0000000000017941 */ /* 0x000fea0003800000 */
.L_x_188:
        /* <DEDUP_REMOVED lines=10> */
.L_x_191:
[----:B------:R-:W-:Y:S05]  /*5d30*/  BSYNC B1 ;  /* 0x0000000000017941 */ /* 0x000fea0003800000 */
.L_x_190:
        /* <DEDUP_REMOVED lines=10> */
.L_x_193:
[----:B------:R-:W-:Y:S05]  /*5de0*/  BSYNC B1 ;  /* 0x0000000000017941 */ /* 0x000fea0003800000 */
.L_x_192:
        /* <DEDUP_REMOVED lines=9> */
.L_x_195:
[----:B------:R-:W-:Y:S05]  /*5e80*/  BSYNC B1 ;  /* 0x0000000000017941 */ /* 0x000fea0003800000 */
.L_x_194:
        /* <DEDUP_REMOVED lines=9> */
.L_x_197:
[----:B------:R-:W-:Y:S05]  /*5f20*/  BSYNC B1 ;  /* 0x0000000000017941 */ /* 0x000fea0003800000 */
.L_x_196:
        /* <DEDUP_REMOVED lines=10> */
.L_x_199:
[----:B------:R-:W-:Y:S05]  /*5fd0*/  BSYNC B1 ;  /* 0x0000000000017941 */ /* 0x000fea0003800000 */
.L_x_198:
        /* <DEDUP_REMOVED lines=10> */
.L_x_201:
[----:B------:R-:W-:Y:S05]  /*6080*/  BSYNC B1 ;  /* 0x0000000000017941 */ /* 0x000fea0003800000 */
.L_x_200:
        /* <DEDUP_REMOVED lines=9> */
.L_x_203:
[----:B------:R-:W-:Y:S05]  /*6120*/  BSYNC B1 ;  /* 0x0000000000017941 */ /* 0x000fea0003800000 */
.L_x_202:
        /* <DEDUP_REMOVED lines=9> */
.L_x_205:
[----:B------:R-:W-:Y:S05]  /*61c0*/  BSYNC B1 ;  /* 0x0000000000017941 */ /* 0x000fea0003800000 */
.L_x_204:
        /* <DEDUP_REMOVED lines=10> */
.L_x_207:
[----:B------:R-:W-:Y:S05]  /*6270*/  BSYNC B1 ;  /* 0x0000000000017941 */ /* 0x000fea0003800000 */
.L_x_206:
        /* <DEDUP_REMOVED lines=10> */
.L_x_209:
[----:B------:R-:W-:Y:S05]  /*6320*/  BSYNC B1 ;  /* 0x0000000000017941 */ /* 0x000fea0003800000 */
.L_x_208:
        /* <DEDUP_REMOVED lines=9> */
.L_x_211:
[----:B------:R-:W-:Y:S05]  /*63c0*/  BSYNC B1 ;  /* 0x0000000000017941 */ /* 0x000fea0003800000 */
.L_x_210:
        /* <DEDUP_REMOVED lines=9> */
.L_x_213:
[----:B------:R-:W-:Y:S05]  /*6460*/  BSYNC B1 ;  /* 0x0000000000017941 */ /* 0x000fea0003800000 */
.L_x_212:
        /* <DEDUP_REMOVED lines=10> */
.L_x_215:
[----:B------:R-:W-:Y:S05]  /*6510*/  BSYNC B1 ;  /* 0x0000000000017941 */ /* 0x000fea0003800000 */
.L_x_214:
        /* <DEDUP_REMOVED lines=10> */
.L_x_217:
[----:B------:R-:W-:Y:S05]  /*65c0*/  BSYNC B1 ;  /* 0x0000000000017941 */ /* 0x000fea0003800000 */
.L_x_216:
        /* <DEDUP_REMOVED lines=9> */
.L_x_219:
[----:B------:R-:W-:Y:S05]  /*6660*/  BSYNC B1 ;  /* 0x0000000000017941 */ /* 0x000fea0003800000 */
.L_x_218:
        /* <DEDUP_REMOVED lines=9> */
.L_x_221:
[----:B------:R-:W-:Y:S05]  /*6700*/  BSYNC B1 ;  /* 0x0000000000017941 */ /* 0x000fea0003800000 */
.L_x_220:
        /* <DEDUP_REMOVED lines=10> */
.L_x_223:
[----:B------:R-:W-:Y:S05]  /*67b0*/  BSYNC B1 ;  /* 0x0000000000017941 */ /* 0x000fea0003800000 */
.L_x_222:
        /* <DEDUP_REMOVED lines=10> */
.L_x_225:
[----:B------:R-:W-:Y:S05]  /*6860*/  BSYNC B1 ;  /* 0x0000000000017941 */ /* 0x000fea0003800000 */
.L_x_224:
        /* <DEDUP_REMOVED lines=9> */
.L_x_227:
[----:B------:R-:W-:Y:S05]  /*6900*/  BSYNC B1 ;  /* 0x0000000000017941 */ /* 0x000fea0003800000 */
.L_x_226:
        /* <DEDUP_REMOVED lines=9> */
.L_x_229:
[----:B------:R-:W-:Y:S05]  /*69a0*/  BSYNC B1 ;  /* 0x0000000000017941 */ /* 0x000fea0003800000 */
.L_x_228:
        /* <DEDUP_REMOVED lines=10> */
.L_x_231:
[----:B------:R-:W-:Y:S05]  /*6a50*/  BSYNC B1 ;  /* 0x0000000000017941 */ /* 0x000fea0003800000 */
.L_x_230:
        /* <DEDUP_REMOVED lines=10> */
.L_x_233:
[----:B------:R-:W-:Y:S05]  /*6b00*/  BSYNC B1 ;  /* 0x0000000000017941 */ /* 0x000fea0003800000 */
.L_x_232:
        /* <DEDUP_REMOVED lines=9> */
.L_x_235:
[----:B------:R-:W-:Y:S05]  /*6ba0*/  BSYNC B1 ;  /* 0x0000000000017941 */ /* 0x000fea0003800000 */
.L_x_234:
        /* <DEDUP_REMOVED lines=9> */
.L_x_237:
[----:B------:R-:W-:Y:S05]  /*6c40*/  BSYNC B1 ;  /* 0x0000000000017941 */ /* 0x000fea0003800000 */
.L_x_236:
        /* <DEDUP_REMOVED lines=10> */
.L_x_239:
[----:B------:R-:W-:Y:S05]  /*6cf0*/  BSYNC B1 ;  /* 0x0000000000017941 */ /* 0x000fea0003800000 */
.L_x_238:
        /* <DEDUP_REMOVED lines=10> */
.L_x_241:
[----:B------:R-:W-:Y:S05]  /*6da0*/  BSYNC B1 ;  /* 0x0000000000017941 */ /* 0x000fea0003800000 */
.L_x_240:
        /* <DEDUP_REMOVED lines=9> */
.L_x_243:
[----:B------:R-:W-:Y:S05]  /*6e40*/  BSYNC B1 ;  /* 0x0000000000017941 */ /* 0x000fea0003800000 */
.L_x_242:
        /* <DEDUP_REMOVED lines=9> */
.L_x_245:
[----:B------:R-:W-:Y:S05]  /*6ee0*/  BSYNC B1 ;  /* 0x0000000000017941 */ /* 0x000fea0003800000 */
.L_x_244:
        /* <DEDUP_REMOVED lines=10> */
.L_x_247:
[----:B------:R-:W-:Y:S05]  /*6f90*/  BSYNC B1 ;  /* 0x0000000000017941 */ /* 0x000fea0003800000 */
.L_x_246:
        /* <DEDUP_REMOVED lines=10> */
.L_x_249:
[----:B------:R-:W-:Y:S05]  /*7040*/  BSYNC B1 ;  /* 0x0000000000017941 */ /* 0x000fea0003800000 */
.L_x_248:
        /* <DEDUP_REMOVED lines=9> */
.L_x_251:
[----:B------:R-:W-:Y:S05]  /*70e0*/  BSYNC B1 ;  /* 0x0000000000017941 */ /* 0x000fea0003800000 */
.L_x_250:
        /* <DEDUP_REMOVED lines=9> */
.L_x_253:
[----:B------:R-:W-:Y:S05]  /*7180*/  BSYNC B1 ;  /* 0x0000000000017941 */ /* 0x000fea0003800000 */
.L_x_252:
        /* <DEDUP_REMOVED lines=10> */
.L_x_255:
[----:B------:R-:W-:Y:S05]  /*7230*/  BSYNC B1 ;  /* 0x0000000000017941 */ /* 0x000fea0003800000 */
.L_x_254:
        /* <DEDUP_REMOVED lines=10> */
.L_x_257:
[----:B------:R-:W-:Y:S05]  /*72e0*/  BSYNC B1 ;  /* 0x0000000000017941 */ /* 0x000fea0003800000 */
.L_x_256:
        /* <DEDUP_REMOVED lines=9> */
.L_x_259:
[----:B------:R-:W-:Y:S05]  /*7380*/  BSYNC B1 ;  /* 0x0000000000017941 */ /* 0x000fea0003800000 */
.L_x_258:
        /* <DEDUP_REMOVED lines=9> */
.L_x_261:
[----:B------:R-:W-:Y:S05]  /*7420*/  BSYNC B1 ;  /* 0x0000000000017941 */ /* 0x000fea0003800000 */
.L_x_260:
        /* <DEDUP_REMOVED lines=10> */
.L_x_263:
[----:B------:R-:W-:Y:S05]  /*74d0*/  BSYNC B1 ;  /* 0x0000000000017941 */ /* 0x000fea0003800000 */
.L_x_262:
        /* <DEDUP_REMOVED lines=10> */
.L_x_265:
[----:B------:R-:W-:Y:S05]  /*7580*/  BSYNC B1 ;  /* 0x0000000000017941 */ /* 0x000fea0003800000 */
.L_x_264:
        /* <DEDUP_REMOVED lines=9> */
.L_x_267:
[----:B------:R-:W-:Y:S05]  /*7620*/  BSYNC B1 ;  /* 0x0000000000017941 */ /* 0x000fea0003800000 */
.L_x_266:
        /* <DEDUP_REMOVED lines=9> */
.L_x_269:
[----:B------:R-:W-:Y:S05]  /*76c0*/  BSYNC B1 ;  /* 0x0000000000017941 */ /* 0x000fea0003800000 */
.L_x_268:
        /* <DEDUP_REMOVED lines=10> */
.L_x_271:
[----:B------:R-:W-:Y:S05]  /*7770*/  BSYNC B1 ;  /* 0x0000000000017941 */ /* 0x000fea0003800000 */
.L_x_270:
        /* <DEDUP_REMOVED lines=10> */
.L_x_273:
[----:B------:R-:W-:Y:S05]  /*7820*/  BSYNC B1 ;  /* 0x0000000000017941 */ /* 0x000fea0003800000 */
.L_x_272:
        /* <DEDUP_REMOVED lines=9> */
.L_x_275:
[----:B------:R-:W-:Y:S05]  /*78c0*/  BSYNC B1 ;  /* 0x0000000000017941 */ /* 0x000fea0003800000 */
.L_x_274:
        /* <DEDUP_REMOVED lines=9> */
.L_x_277:
[----:B------:R-:W-:Y:S05]  /*7960*/  BSYNC B1 ;  /* 0x0000000000017941 */ /* 0x000fea0003800000 */
.L_x_276:
        /* <DEDUP_REMOVED lines=10> */
.L_x_279:
[----:B------:R-:W-:Y:S05]  /*7a10*/  BSYNC B1 ;  /* 0x0000000000017941 */ /* 0x000fea0003800000 */
.L_x_278:
        /* <DEDUP_REMOVED lines=10> */
.L_x_281:
[----:B------:R-:W-:Y:S05]  /*7ac0*/  BSYNC B1 ;  /* 0x0000000000017941 */ /* 0x000fea0003800000 */
.L_x_280:
[----:B01--45:R-:W-:Y:S01]  /*7ad0*/  IMAD.U32 R7, R22, 0x10000, RZ ;  /* 0x0001000016077824 */ /* 0x033fe200078e00ff */
        /* <DEDUP_REMOVED lines=8> */
.L_x_283:
[----:B------:R-:W-:Y:S05]  /*7b60*/  BSYNC B1 ;  /* 0x0000000000017941 */ /* 0x000fea0003800000 */
.L_x_282:
[----:B0----5:R-:W-:Y:S01]  /*7b70*/  IMAD.U32 R5, R22, 0x10000, RZ ;  /* 0x0001000016057824 */ /* 0x021fe200078e00ff */
[----:B------:R-:W-:Y:S01]  /*7b80*/  ISETP.GT.AND P0, PT, R3, 0x8, P0 ;  /* 0x000000080300780c */ /* 0x000fe20000704270 */
[----:B------:R-:W-:Y:S01]  /*7b90*/  @P1 IMAD.MOV.U32 R4, RZ, RZ, R10 ;  /* 0x000000ffff041224 */ /* 0x000fe200078e000a */
[----:B------:R-:W-:Y:S01]  /*7ba0*/  BSSY B1, `(.L_x_284) ;  /* 0x0000009000017945 */ /* 0x000fe20003800000 */
[----:B------:R-:W-:-:S04]  /*7bb0*/  FMUL R5, R5, R152 ;  /* 0x0000009805057220 */ /* 0x000fc80000400000 */
[----:B------:R-:W-:-:S05]  /*7bc0*/  FFMA R5, R150, R153, R5 ;  /* 0x0000009996057223 */ /* 0x000fca0000000005 */
[----:B------:R-:W-:-:S04]  /*7bd0*/  F2FP.BF16.F32.PACK_AB R5, RZ, R5 ;  /* 0x00000005ff05723e */ /* 0x000fc800000010ff */
[----:B------:R-:W-:Y:S01]  /*7be0*/  PRMT R2, R5, 0x7610, R2 ;  /* 0x0000761005027816 */ /* 0x000fe20000000002 */
[----:B------:R-:W-:-:S05]  /*7bf0*/  @P1 IMAD.MOV.U32 R5, RZ, RZ, R11 ;  /* 0x000000ffff051224 */ /* 0x000fca00078e000b */
[----:B------:R0:W-:Y:S01]  /*7c00*/  @P1 STG.E.U16 desc[UR36][R4.64+0x1f0], R2 ;  /* 0x0001f00204001986 */ /* 0x0001e2000c101524 */
[----:B------:R-:W-:Y:S05]  /*7c10*/  @!P0 BRA `(.L_x_285) ;  /* 0x0000000000048947 */ /* 0x000fea0003800000 */
[----:B------:R4:W5:Y:S02]  /*7c20*/  LDG.E.LTC128B.U16 R22, desc[UR36][R8.64+0x1f2] ;  /* 0x0001f22408167981 */ /* 0x000964000c1e1520 */
.L_x_285:
[----:B------:R-:W-:Y:S05]  /*7c30*/  BSYNC B1 ;  /* 0x0000000000017941 */ /* 0x000fea0003800000 */
.L_x_284:
[----:B------:R-:W-:Y:S05]  /*7c40*/  @!P0 BRA `(.L_x_286) ;  /* 0x0000002400488947 */ /* 0x000fea0003800000 */
[----:B-----5:R-:W-:-:S04]  /*7c50*/  IMAD.U32 R3, R22, 0x10000, RZ ;  /* 0x0001000016037824 */ /* 0x020fc800078e00ff */
[----:B------:R-:W-:-:S04]  /*7c60*/  FMUL R0, R3, R152 ;  /* 0x0000009803007220 */ /* 0x000fc80000400000 */
[----:B------:R-:W-:-:S05]  /*7c70*/  FFMA R0, R151, R153, R0 ;  /* 0x0000009997007223 */ /* 0x000fca0000000000 */
[----:B------:R-:W-:-:S05]  /*7c80*/  F2FP.BF16.F32.PACK_AB R0, RZ, R0 ;  /* 0x00000000ff00723e */ /* 0x000fca00000010ff */
[----:B------:R0:W-:Y:S01]  /*7c90*/  STG.E.U16 desc[UR36][R10.64+0x1f2], R0 ;  /* 0x0001f2000a007986 */ /* 0x0001e2000c101524 */
[----:B------:R-:W-:Y:S05]  /*7ca0*/  BRA `(.L_x_286) ;  /* 0x0000002400307947 */ /* 0x000fea0003800000 */
.L_x_33:
[----:B------:R-:W-:Y:S01]  /*7cb0*/  ISETP.GT.AND P0, PT, R0, 0x1, PT ;  /* 0x000000010000780c */ /* 0x000fe20003f04270 */
[----:B------:R-:W-:Y:S01]  /*7cc0*/  ULDC.64 UR4, c[0x0][0x5c0] ;  /* 0x0001700000047ab9 */ /* 0x000fe20000000a00 */
[-C--:B------:R-:W-:Y:S01]  /*7cd0*/  FMUL R24, R24, R153.reuse ;  /* 0x0000009918187220 */ /* 0x080fe20000400000 */
[-C--:B------:R-:W-:Y:S01]  /*7ce0*/  FMUL R25, R25, R153.reuse ;  /* 0x0000009919197220 */ /* 0x080fe20000400000 */
[----:B------:R-:W-:Y:S01]  /*7cf0*/  ISETP.GT.AND P3, PT, R3, RZ, P0 ;  /* 0x000000ff0300720c */ /* 0x000fe20000764270 */
[-C--:B------:R-:W-:Y:S01]  /*7d00*/  FMUL R26, R26, R153.reuse ;  /* 0x000000991a1a7220 */ /* 0x080fe20000400000 */
[----:B------:R-:W-:Y:S01]  /*7d10*/  LEA R4, P4, R6, UR4, 0x1 ;  /* 0x0000000406047c11 */ /* 0x000fe2000f8808ff */
[-C--:B------:R-:W-:Y:S01]  /*7d20*/  FMUL R27, R27, R153.reuse ;  /* 0x000000991b1b7220 */ /* 0x080fe20000400000 */
[----:B------:R-:W-:Y:S01]  /*7d30*/  F2FP.BF16.F32.PACK_AB R24, RZ, R24 ;  /* 0x00000018ff18723e */ /* 0x000fe200000010ff */
[-C--:B------:R-:W-:Y:S01]  /*7d40*/  FMUL R28, R28, R153.reuse ;  /* 0x000000991c1c7220 */ /* 0x080fe20000400000 */
[----:B------:R-:W-:Y:S01]  /*7d50*/  LEA.HI.X R5, R6, UR5, R179, 0x1, P4 ;  /* 0x0000000506057c11 */ /* 0x000fe2000a0f0cb3 */
[----:B------:R-:W-:Y:S01]  /*7d60*/  FMUL R29, R29, R153 ;  /* 0x000000991d1d7220 */ /* 0x000fe20000400000 */
[----:B------:R-:W-:Y:S01]  /*7d70*/  F2FP.BF16.F32.PACK_AB R25, RZ, R25 ;  /* 0x00000019ff19723e */ /* 0x000fe200000010ff */
[-C--:B------:R-:W-:Y:S01]  /*7d80*/  FMUL R30, R30, R153.reuse ;  /* 0x000000991e1e7220 */ /* 0x080fe20000400000 */
[----:B------:R-:W-:Y:S01]  /*7d90*/  SHF.L.U64.HI R11, R10, 0x4, R11 ;  /* 0x000000040a0b7819 */ /* 0x000fe2000001020b */
[----:B------:R-:W-:Y:S01]  /*7da0*/  @P1 STG.E.U16 desc[UR36][R4.64], R24 ;  /* 0x0000001804001986 */ /* 0x000fe2000c101524 */
[----:B------:R-:W-:Y:S01]  /*7db0*/  ISETP.GT.AND P1, PT, R0, 0x8, PT ;  /* 0x000000080000780c */ /* 0x000fe20003f24270 */
[-C--:B------:R-:W-:Y:S01]  /*7dc0*/  FMUL R31, R31, R153.reuse ;  /* 0x000000991f1f7220 */ /* 0x080fe20000400000 */
[C---:B------:R-:W-:Y:S01]  /*7dd0*/  ISETP.GT.AND P4, PT, R3.reuse, 0x8, P0 ;  /* 0x000000080300780c */ /* 0x040fe20000784270 */
[----:B------:R-:W-:Y:S01]  /*7de0*/  @P3 STG.E.U16 desc[UR36][R4.64+0x2], R25 ;  /* 0x0000021904003986 */ /* 0x000fe2000c101524 */
[----:B------:R-:W-:Y:S01]  /*7df0*/  LEA R6, P3, R10, R4, 0x4 ;  /* 0x000000040a067211 */ /* 0x000fe200078620ff */
[-C--:B------:R-:W-:Y:S01]  /*7e00*/  FMUL R32, R32, R153.reuse ;  /* 0x0000009920207220 */ /* 0x080fe20000400000 */
[----:B------:R-:W-:Y:S01]  /*7e10*/  ISETP.GT.AND P2, PT, R3, 0x8, P2 ;  /* 0x000000080300780c */ /* 0x000fe20001744270 */
[-C--:B------:R-:W-:Y:S01]  /*7e20*/  FMUL R33, R33, R153.reuse ;  /* 0x0000009921217220 */ /* 0x080fe20000400000 */
[----:B------:R-:W-:Y:S01]  /*7e30*/  ISETP.GT.AND P0, PT, R0, 0x9, PT ;  /* 0x000000090000780c */ /* 0x000fe20003f04270 */
[----:B------:R-:W-:Y:S01]  /*7e40*/  IMAD.X R7, R11, 0x1, R5, P3 ;  /* 0x000000010b077824 */ /* 0x000fe200018e0605 */
[C---:B------:R-:W-:Y:S01]  /*7e50*/  ISETP.GT.AND P5, PT, R3.reuse, RZ, P1 ;  /* 0x000000ff0300720c */ /* 0x040fe20000fa4270 */
[-C--:B------:R-:W-:Y:S01]  /*7e60*/  FMUL R34, R34, R153.reuse ;  /* 0x0000009922227220 */ /* 0x080fe20000400000 */
[----:B------:R-:W-:Y:S01]  /*7e70*/  ISETP.GT.AND P3, PT, R3, RZ, P0 ;  /* 0x000000ff0300720c */ /* 0x000fe20000764270 */
[-C--:B------:R-:W-:Y:S01]  /*7e80*/  FMUL R35, R35, R153.reuse ;  /* 0x0000009923237220 */ /* 0x080fe20000400000 */
[----:B------:R-:W-:Y:S01]  /*7e90*/  F2FP.BF16.F32.PACK_AB R26, RZ, R26 ;  /* 0x0000001aff1a723e */ /* 0x000fe200000010ff */
[----:B------:R-:W-:Y:S01]  /*7ea0*/  FMUL R36, R36, R153 ;  /* 0x0000009924247220 */ /* 0x000fe20000400000 */
[----:B------:R-:W-:Y:S01]  /*7eb0*/  F2FP.BF16.F32.PACK_AB R27, RZ, R27 ;  /* 0x0000001bff1b723e */ /* 0x000fe200000010ff */
[----:B------:R-:W-:Y:S01]  /*7ec0*/  FMUL R37, R37, R153 ;  /* 0x0000009925257220 */ /* 0x000fe20000400000 */
[----:B------:R-:W-:Y:S01]  /*7ed0*/  F2FP.BF16.F32.PACK_AB R28, RZ, R28 ;  /* 0x0000001cff1c723e */ /* 0x000fe200000010ff */
[----:B------:R-:W-:Y:S01]  /*7ee0*/  @P2 STG.E.U16 desc[UR36][R6.64], R26 ;  /* 0x0000001a06002986 */ /* 0x000fe2000c101524 */
[----:B------:R-:W-:Y:S01]  /*7ef0*/  F2FP.BF16.F32.PACK_AB R29, RZ, R29 ;  /* 0x0000001dff1d723e */ /* 0x000fe200000010ff */
[-C--:B------:R-:W-:Y:S01]  /*7f00*/  FMUL R38, R38, R153.reuse ;  /* 0x0000009926267220 */ /* 0x080fe20000400000 */
[----:B------:R-:W-:Y:S01]  /*7f10*/  ISETP.GT.AND P2, PT, R3, 0x8, P1 ;  /* 0x000000080300780c */ /* 0x000fe20000f44270 */
[----:B------:R-:W-:Y:S01]  /*7f20*/  @P4 STG.E.U16 desc[UR36][R6.64+0x2], R27 ;  /* 0x0000021b06004986 */ /* 0x000fe2000c101524 */
[----:B------:R-:W-:Y:S01]  /*7f30*/  ISETP.GT.AND P1, PT, R0, 0x10, PT ;  /* 0x000000100000780c */ /* 0x000fe20003f24270 */
[-C--:B------:R-:W-:Y:S01]  /*7f40*/  FMUL R39, R39, R153.reuse ;  /* 0x0000009927277220 */ /* 0x080fe20000400000 */
[----:B------:R-:W-:Y:S01]  /*7f50*/  F2FP.BF16.F32.PACK_AB R30, RZ, R30 ;  /* 0x0000001eff1e723e */ /* 0x000fe200000010ff */
[----:B------:R-:W-:Y:S01]  /*7f60*/  @P5 STG.E.U16 desc[UR36][R4.64+0x10], R28 ;  /* 0x0000101c04005986 */ /* 0x000fe2000c101524 */
[C---:B------:R-:W-:Y:S01]  /*7f70*/  ISETP.GT.AND P4, PT, R3.reuse, RZ, P1 ;  /* 0x000000ff0300720c */ /* 0x040fe20000f84270 */
[----:B------:R-:W-:Y:S01]  /*7f80*/  FMUL R40, R40, R153 ;  /* 0x0000009928287220 */ /* 0x000fe20000400000 */
[----:B------:R-:W-:Y:S01]  /*7f90*/  F2FP.BF16.F32.PACK_AB R31, RZ, R31 ;  /* 0x0000001fff1f723e */ /* 0x000fe200000010ff */
[----:B------:R-:W-:Y:S01]  /*7fa0*/  @P3 STG.E.U16 desc[UR36][R4.64+0x12], R29 ;  /* 0x0000121d04003986 */ /* 0x000fe2000c101524 */
[----:B------:R-:W-:Y:S01]  /*7fb0*/  ISETP.GT.AND P3, PT, R3, 0x8, P0 ;  /* 0x000000080300780c */ /* 0x000fe20000764270 */
[-C--:B------:R-:W-:Y:S01]  /*7fc0*/  FMUL R41, R41, R153.reuse ;  /* 0x0000009929297220 */ /* 0x080fe20000400000 */
[----:B------:R-:W-:Y:S01]  /*7fd0*/  ISETP.GT.AND P0, PT, R0, 0x11, PT ;  /* 0x000000110000780c */ /* 0x000fe20003f04270 */
[----:B------:R-:W-:Y:S01]  /*7fe0*/  @P2 STG.E.U16 desc[UR36][R6.64+0x10], R30 ;  /* 0x0000101e06002986 */ /* 0x000fe2000c101524 */
[----:B------:R-:W-:Y:S01]  /*7ff0*/  F2FP.BF16.F32.PACK_AB R32, RZ, R32 ;  /* 0x00000020ff20723e */ /* 0x000fe200000010ff */
[-C--:B------:R-:W-:Y:S01]  /*8000*/  FMUL R42, R42, R153.reuse ;  /* 0x000000992a2a7220 */ /* 0x080fe20000400000 */
[----:B------:R-:W-:Y:S01]  /*8010*/  ISETP.GT.AND P5, PT, R3, RZ, P0 ;  /* 0x000000ff0300720c */ /* 0x000fe200007a4270 */
[-C--:B------:R-:W-:Y:S01]  /*8020*/  FMUL R43, R43, R153.reuse ;  /* 0x000000992b2b7220 */ /* 0x080fe20000400000 */
[----:B------:R-:W-:Y:S01]  /*8030*/  ISETP.GT.AND P2, PT, R3, 0x8, P1 ;  /* 0x000000080300780c */ /* 0x000fe20000f44270 */
[-C--:B------:R-:W-:Y:S01]  /*8040*/  FMUL R44, R44, R153.reuse ;  /* 0x000000992c2c7220 */ /* 0x080fe20000400000 */
[----:B------:R-:W-:Y:S01]  /*8050*/  ISETP.GT.AND P1, PT, R0, 0x18, PT ;  /* 0x000000180000780c */ /* 0x000fe20003f24270 */
[----:B------:R-:W-:Y:S01]  /*8060*/  FMUL R45, R45, R153 ;  /* 0x000000992d2d7220 */ /* 0x000fe20000400000 */
[----:B------:R-:W-:Y:S01]  /*8070*/  F2FP.BF16.F32.PACK_AB R33, RZ, R33 ;  /* 0x00000021ff21723e */ /* 0x000fe200000010ff */
[----:B------:R-:W-:Y:S01]  /*8080*/  @P3 STG.E.U16 desc[UR36][R6.64+0x12], R31 ;  /* 0x0000121f06003986 */ /* 0x000fe2000c101524 */
[C---:B------:R-:W-:Y:S01]  /*8090*/  ISETP.GT.AND P3, PT, R3.reuse, 0x8, P0 ;  /* 0x000000080300780c */ /* 0x040fe20000764270 */
[-C--:B------:R-:W-:Y:S01]  /*80a0*/  FMUL R46, R46, R153.reuse ;  /* 0x000000992e2e7220 */ /* 0x080fe20000400000 */
[----:B------:R-:W-:Y:S01]  /*80b0*/  ISETP.GT.AND P0, PT, R0, 0x19, PT ;  /* 0x000000190000780c */ /* 0x000fe20003f04270 */
[----:B------:R-:W-:Y:S01]  /*80c0*/  @P4 STG.E.U16 desc[UR36][R4.64+0x20], R32 ;  /* 0x0000202004004986 */ /* 0x000fe2000c101524 */
[----:B------:R-:W-:Y:S01]  /*80d0*/  ISETP.GT.AND P4, PT, R3, RZ, P1 ;  /* 0x000000ff0300720c */ /* 0x000fe20000f84270 */
[-C--:B------:R-:W-:Y:S01]  /*80e0*/  FMUL R47, R47, R153.reuse ;  /* 0x000000992f2f7220 */ /* 0x080fe20000400000 */
[----:B------:R-:W-:Y:S01]  /*80f0*/  F2FP.BF16.F32.PACK_AB R34, RZ, R34 ;  /* 0x00000022ff22723e */ /* 0x000fe200000010ff */
[----:B------:R-:W-:Y:S01]  /*8100*/  @P5 STG.E.U16 desc[UR36][R4.64+0x22], R33 ;  /* 0x0000222104005986 */ /* 0x000fe2000c101524 */
[----:B------:R-:W-:Y:S01]  /*8110*/  ISETP.GT.AND P5, PT, R3, RZ, P0 ;  /* 0x000000ff0300720c */ /* 0x000fe200007a4270 */
[----:B------:R-:W-:Y:S01]  /*8120*/  FMUL R48, R48, R153 ;  /* 0x0000009930307220 */ /* 0x000fe20000400000 */
[----:B------:R-:W-:Y:S01]  /*8130*/  F2FP.BF16.F32.PACK_AB R35, RZ, R35 ;  /* 0x00000023ff23723e */ /* 0x000fe200000010ff */
[----:B------:R-:W-:Y:S01]  /*8140*/  @P2 STG.E.U16 desc[UR36][R6.64+0x20], R34 ;  /* 0x0000202206002986 */ /* 0x000fe2000c101524 */
[----:B------:R-:W-:Y:S01]  /*8150*/  F2FP.BF16.F32.PACK_AB R36, RZ, R36 ;  /* 0x00000024ff24723e */ /* 0x000fe200000010ff */
[-C--:B------:R-:W-:Y:S01]  /*8160*/  FMUL R49, R49, R153.reuse ;  /* 0x0000009931317220 */ /* 0x080fe20000400000 */
[C---:B------:R-:W-:Y:S01]  /*8170*/  ISETP.GT.AND P2, PT, R3.reuse, 0x8, P1 ;  /* 0x000000080300780c */ /* 0x040fe20000f44270 */
[----:B------:R-:W-:Y:S01]  /*8180*/  @P3 STG.E.U16 desc[UR36][R6.64+0x22], R35 ;  /* 0x0000222306003986 */ /* 0x000fe2000c101524 */
[----:B------:R-:W-:Y:S01]  /*8190*/  ISETP.GT.AND P1, PT, R0, 0x20, PT ;  /* 0x000000200000780c */ /* 0x000fe20003f24270 */
[----:B------:R-:W-:Y:S01]  /*81a0*/  FMUL R50, R50, R153 ;  /* 0x0000009932327220 */ /* 0x000fe20000400000 */
[----:B------:R-:W-:Y:S01]  /*81b0*/  F2FP.BF16.F32.PACK_AB R37, RZ, R37 ;  /* 0x00000025ff25723e */ /* 0x000fe200000010ff */
[----:B------:R-:W-:Y:S01]  /*81c0*/  @P4 STG.E.U16 desc[UR36][R4.64+0x30], R36 ;  /* 0x0000302404004986 */ /* 0x000fe2000c101524 */
[----:B------:R-:W-:Y:S01]  /*81d0*/  ISETP.GT.AND P3, PT, R3, 0x8, P0 ;  /* 0x000000080300780c */ /* 0x000fe20000764270 */
[-C--:B------:R-:W-:Y:S01]  /*81e0*/  FMUL R51, R51, R153.reuse ;  /* 0x0000009933337220 */ /* 0x080fe20000400000 */
[----:B------:R-:W-:Y:S01]  /*81f0*/  ISETP.GT.AND P0, PT, R0, 0x21, PT ;  /* 0x000000210000780c */ /* 0x000fe20003f04270 */
[----:B------:R-:W-:Y:S01]  /*8200*/  @P5 STG.E.U16 desc[UR36][R4.64+0x32], R37 ;  /* 0x0000322504005986 */ /* 0x000fe2000c101524 */
[----:B------:R-:W-:Y:S01]  /*8210*/  ISETP.GT.AND P4, PT, R3, RZ, P1 ;  /* 0x000000ff0300720c */ /* 0x000fe20000f84270 */
[-C--:B------:R-:W-:Y:S01]  /*8220*/  FMUL R52, R52, R153.reuse ;  /* 0x0000009934347220 */ /* 0x080fe20000400000 */
[----:B------:R-:W-:Y:S01]  /*8230*/  F2FP.BF16.F32.PACK_AB R38, RZ, R38 ;  /* 0x00000026ff26723e */ /* 0x000fe200000010ff */
[-C--:B------:R-:W-:Y:S01]  /*8240*/  FMUL R53, R53, R153.reuse ;  /* 0x0000009935357220 */ /* 0x080fe20000400000 */
        /* <DEDUP_REMOVED lines=325> */
[----:B------:R-:W-:Y:S01]  /*96a0*/  FMUL R151, R151, R153 ;  /* 0x0000009997977220 */ /* 0x000fe20000400000 */
[----:B------:R-:W-:Y:S01]  /*96b0*/  ISETP.GT.AND P2, PT, R3, 0x8, P1 ;  /* 0x000000080300780c */ /* 0x000fe20000f44270 */
[----:B------:R-:W-:Y:S01]  /*96c0*/  @P3 STG.E.U16 desc[UR36][R6.64+0x132], R103 ;  /* 0x0001326706003986 */ /* 0x000fe2000c101524 */
[----:B------:R-:W-:-:S02]  /*96d0*/  ISETP.GT.AND P1, PT, R0, 0xa8, PT ;  /* 0x000000a80000780c */ /* 0x000fc40003f24270 */
[----:B------:R-:W-:Y:S01]  /*96e0*/  F2FP.BF16.F32.PACK_AB R105, RZ, R105 ;  /* 0x00000069ff69723e */ /* 0x000fe200000010ff */
[----:B------:R-:W-:Y:S01]  /*96f0*/  @P4 STG.E.U16 desc[UR36][R4.64+0x140], R104 ;  /* 0x0001406804004986 */ /* 0x000fe2000c101524 */
[C---:B------:R-:W-:Y:S02]  /*9700*/  ISETP.GT.AND P3, PT, R3.reuse, 0x8, P0 ;  /* 0x000000080300780c */ /* 0x040fe40000764270 */
[----:B------:R-:W-:Y:S01]  /*9710*/  ISETP.GT.AND P0, PT, R0, 0xa9, PT ;  /* 0x000000a90000780c */ /* 0x000fe20003f04270 */
[----:B------:R-:W-:Y:S01]  /*9720*/  @P5 STG.E.U16 desc[UR36][R4.64+0x142], R105 ;  /* 0x0001426904005986 */ /* 0x000fe2000c101524 */
[C---:B------:R-:W-:Y:S02]  /*9730*/  ISETP.GT.AND P4, PT, R3.reuse, RZ, P1 ;  /* 0x000000ff0300720c */ /* 0x040fe40000f84270 */
[----:B------:R-:W-:Y:S02]  /*9740*/  F2FP.BF16.F32.PACK_AB R106, RZ, R106 ;  /* 0x0000006aff6a723e */ /* 0x000fe400000010ff */
[----:B------:R-:W-:-:S02]  /*9750*/  ISETP.GT.AND P5, PT, R3, RZ, P0 ;  /* 0x000000ff0300720c */ /* 0x000fc400007a4270 */
[----:B------:R-:W-:Y:S01]  /*9760*/  F2FP.BF16.F32.PACK_AB R107, RZ, R107 ;  /* 0x0000006bff6b723e */ /* 0x000fe200000010ff */
[----:B------:R-:W-:Y:S01]  /*9770*/  @P2 STG.E.U16 desc[UR36][R6.64+0x140], R106 ;  /* 0x0001406a06002986 */ /* 0x000fe2000c101524 */
[----:B------:R-:W-:Y:S02]  /*9780*/  F2FP.BF16.F32.PACK_AB R108, RZ, R108 ;  /* 0x0000006cff6c723e */ /* 0x000fe400000010ff */
[C---:B------:R-:W-:Y:S01]  /*9790*/  ISETP.GT.AND P2, PT, R3.reuse, 0x8, P1 ;  /* 0x000000080300780c */ /* 0x040fe20000f44270 */
[----:B------:R-:W-:Y:S01]  /*97a0*/  @P3 STG.E.U16 desc[UR36][R6.64+0x142], R107 ;  /* 0x0001426b06003986 */ /* 0x000fe2000c101524 */
[----:B------:R-:W-:Y:S02]  /*97b0*/  ISETP.GT.AND P1, PT, R0, 0xb0, PT ;  /* 0x000000b00000780c */ /* 0x000fe40003f24270 */
[----:B------:R-:W-:Y:S01]  /*97c0*/  F2FP.BF16.F32.PACK_AB R109, RZ, R109 ;  /* 0x0000006dff6d723e */ /* 0x000fe200000010ff */
[----:B------:R-:W-:Y:S01]  /*97d0*/  @P4 STG.E.U16 desc[UR36][R4.64+0x150], R108 ;  /* 0x0001506c04004986 */ /* 0x000fe2000c101524 */
[----:B------:R-:W-:-:S02]  /*97e0*/  ISETP.GT.AND P3, PT, R3, 0x8, P0 ;  /* 0x000000080300780c */ /* 0x000fc40000764270 */
[----:B------:R-:W-:Y:S01]  /*97f0*/  ISETP.GT.AND P0, PT, R0, 0xb1, PT ;  /* 0x000000b10000780c */ /* 0x000fe20003f04270 */
[----:B------:R-:W-:Y:S01]  /*9800*/  @P5 STG.E.U16 desc[UR36][R4.64+0x152], R109 ;  /* 0x0001526d04005986 */ /* 0x000fe2000c101524 */
[C---:B------:R-:W-:Y:S02]  /*9810*/  ISETP.GT.AND P4, PT, R3.reuse, RZ, P1 ;  /* 0x000000ff0300720c */ /* 0x040fe40000f84270 */
[----:B------:R-:W-:Y:S02]  /*9820*/  F2FP.BF16.F32.PACK_AB R110, RZ, R110 ;  /* 0x0000006eff6e723e */ /* 0x000fe400000010ff */
[----:B------:R-:W-:Y:S02]  /*9830*/  ISETP.GT.AND P5, PT, R3, RZ, P0 ;  /* 0x000000ff0300720c */ /* 0x000fe400007a4270 */
[----:B------:R-:W-:Y:S01]  /*9840*/  F2FP.BF16.F32.PACK_AB R111, RZ, R111 ;  /* 0x0000006fff6f723e */ /* 0x000fe200000010ff */
[----:B------:R-:W-:Y:S01]  /*9850*/  @P2 STG.E.U16 desc[UR36][R6.64+0x150], R110 ;  /* 0x0001506e06002986 */ /* 0x000fe2000c101524 */
[----:B------:R-:W-:-:S02]  /*9860*/  F2FP.BF16.F32.PACK_AB R112, RZ, R112 ;  /* 0x00000070ff70723e */ /* 0x000fc400000010ff */
[C---:B------:R-:W-:Y:S01]  /*9870*/  ISETP.GT.AND P2, PT, R3.reuse, 0x8, P1 ;  /* 0x000000080300780c */ /* 0x040fe20000f44270 */
[----:B------:R-:W-:Y:S01]  /*9880*/  @P3 STG.E.U16 desc[UR36][R6.64+0x152], R111 ;  /* 0x0001526f06003986 */ /* 0x000fe2000c101524 */
[C---:B------:R-:W-:Y:S02]  /*9890*/  ISETP.GT.AND P1, PT, R0.reuse, 0xb8, PT ;  /* 0x000000b80000780c */ /* 0x040fe40003f24270 */
[----:B------:R-:W-:Y:S01]  /*98a0*/  F2FP.BF16.F32.PACK_AB R113, RZ, R113 ;  /* 0x00000071ff71723e */ /* 0x000fe200000010ff */
[----:B------:R-:W-:Y:S01]  /*98b0*/  @P4 STG.E.U16 desc[UR36][R4.64+0x160], R112 ;  /* 0x0001607004004986 */ /* 0x000fe2000c101524 */
[C---:B------:R-:W-:Y:S02]  /*98c0*/  ISETP.GT.AND P3, PT, R3.reuse, 0x8, P0 ;  /* 0x000000080300780c */ /* 0x040fe40000764270 */
[----:B------:R-:W-:Y:S01]  /*98d0*/  ISETP.GT.AND P0, PT, R0, 0xb9, PT ;  /* 0x000000b90000780c */ /* 0x000fe20003f04270 */
[----:B------:R-:W-:Y:S01]  /*98e0*/  @P5 STG.E.U16 desc[UR36][R4.64+0x162], R113 ;  /* 0x0001627104005986 */ /* 0x000fe2000c101524 */
[----:B------:R-:W-:-:S02]  /*98f0*/  ISETP.GT.AND P4, PT, R3, RZ, P1 ;  /* 0x000000ff0300720c */ /* 0x000fc40000f84270 */
[----:B------:R-:W-:Y:S02]  /*9900*/  F2FP.BF16.F32.PACK_AB R114, RZ, R114 ;  /* 0x00000072ff72723e */ /* 0x000fe400000010ff */
[C---:B------:R-:W-:Y:S02]  /*9910*/  ISETP.GT.AND P5, PT, R3.reuse, RZ, P0 ;  /* 0x000000ff0300720c */ /* 0x040fe400007a4270 */
[----:B------:R-:W-:Y:S01]  /*9920*/  F2FP.BF16.F32.PACK_AB R115, RZ, R115 ;  /* 0x00000073ff73723e */ /* 0x000fe200000010ff */
[----:B------:R-:W-:Y:S01]  /*9930*/  @P2 STG.E.U16 desc[UR36][R6.64+0x160], R114 ;  /* 0x0001607206002986 */ /* 0x000fe2000c101524 */
[----:B------:R-:W-:Y:S02]  /*9940*/  F2FP.BF16.F32.PACK_AB R116, RZ, R116 ;  /* 0x00000074ff74723e */ /* 0x000fe400000010ff */
        /* <DEDUP_REMOVED lines=65> */
[----:B------:R-:W-:Y:S02]  /*9d60*/  ISETP.GT.AND P5, PT, R3, RZ, P0 ;  /* 0x000000ff0300720c */ /* 0x000fe400007a4270 */
[----:B------:R-:W-:Y:S02]  /*9d70*/  F2FP.BF16.F32.PACK_AB R134, RZ, R134 ;  /* 0x00000086ff86723e */ /* 0x000fe400000010ff */
[----:B------:R-:W-:Y:S02]  /*9d80*/  F2FP.BF16.F32.PACK_AB R135, RZ, R135 ;  /* 0x00000087ff87723e */ /* 0x000fe400000010ff */
[----:B------:R-:W-:Y:S01]  /*9d90*/  F2FP.BF16.F32.PACK_AB R136, RZ, R136 ;  /* 0x00000088ff88723e */ /* 0x000fe200000010ff */
[----:B------:R-:W-:Y:S01]  /*9da0*/  @P2 STG.E.U16 desc[UR36][R6.64+0x1b0], R134 ;  /* 0x0001b08606002986 */ /* 0x000fe2000c101524 */
[----:B------:R-:W-:-:S02]  /*9db0*/  F2FP.BF16.F32.PACK_AB R137, RZ, R137 ;  /* 0x00000089ff89723e */ /* 0x000fc400000010ff */
[C---:B------:R-:W-:Y:S01]  /*9dc0*/  ISETP.GT.AND P1, PT, R3.reuse, 0x8, P1 ;  /* 0x000000080300780c */ /* 0x040fe20000f24270 */
[----:B------:R-:W-:Y:S01]  /*9dd0*/  @P3 STG.E.U16 desc[UR36][R6.64+0x1b2], R135 ;  /* 0x0001b28706003986 */ /* 0x000fe2000c101524 */
[C---:B------:R-:W-:Y:S02]  /*9de0*/  ISETP.GT.AND P2, PT, R3.reuse, 0x8, P0 ;  /* 0x000000080300780c */ /* 0x040fe40000744270 */
[C---:B------:R-:W-:Y:S01]  /*9df0*/  ISETP.GT.AND P0, PT, R0.reuse, 0xe9, PT ;  /* 0x000000e90000780c */ /* 0x040fe20003f04270 */
[----:B------:R-:W-:Y:S01]  /*9e00*/  @P4 STG.E.U16 desc[UR36][R4.64+0x1c0], R136 ;  /* 0x0001c08804004986 */ /* 0x000fe2000c101524 */
[----:B------:R-:W-:Y:S02]  /*9e10*/  ISETP.GT.AND P4, PT, R0, 0xe8, PT ;  /* 0x000000e80000780c */ /* 0x000fe40003f84270 */
[----:B------:R-:W-:Y:S01]  /*9e20*/  F2FP.BF16.F32.PACK_AB R138, RZ, R138 ;  /* 0x0000008aff8a723e */ /* 0x000fe200000010ff */
[----:B------:R-:W-:Y:S01]  /*9e30*/  @P5 STG.E.U16 desc[UR36][R4.64+0x1c2], R137 ;  /* 0x0001c28904005986 */ /* 0x000fe2000c101524 */
[----:B------:R-:W-:-:S02]  /*9e40*/  ISETP.GT.AND P5, PT, R3, RZ, P4 ;  /* 0x000000ff0300720c */ /* 0x000fc400027a4270 */
[----:B------:R-:W-:Y:S01]  /*9e50*/  F2FP.BF16.F32.PACK_AB R139, RZ, R139 ;  /* 0x0000008bff8b723e */ /* 0x000fe200000010ff */
[----:B------:R-:W-:Y:S01]  /*9e60*/  @P1 STG.E.U16 desc[UR36][R6.64+0x1c0], R138 ;  /* 0x0001c08a06001986 */ /* 0x000fe2000c101524 */
[----:B------:R-:W-:Y:S02]  /*9e70*/  F2FP.BF16.F32.PACK_AB R140, RZ, R140 ;  /* 0x0000008cff8c723e */ /* 0x000fe400000010ff */
[C---:B------:R-:W-:Y:S01]  /*9e80*/  ISETP.GT.AND P3, PT, R3.reuse, RZ, P0 ;  /* 0x000000ff0300720c */ /* 0x040fe20000764270 */
[----:B------:R-:W-:Y:S01]  /*9e90*/  @P2 STG.E.U16 desc[UR36][R6.64+0x1c2], R139 ;  /* 0x0001c28b06002986 */ /* 0x000fe2000c101524 */
[C---:B------:R-:W-:Y:S02]  /*9ea0*/  ISETP.GT.AND P4, PT, R3.reuse, 0x8, P4 ;  /* 0x000000080300780c */ /* 0x040fe40002784270 */
[----:B------:R-:W-:Y:S02]  /*9eb0*/  F2FP.BF16.F32.PACK_AB R141, RZ, R141 ;  /* 0x0000008dff8d723e */ /* 0x000fe400000010ff */
[----:B------:R-:W-:Y:S01]  /*9ec0*/  F2FP.BF16.F32.PACK_AB R142, RZ, R142 ;  /* 0x0000008eff8e723e */ /* 0x000fe200000010ff */
[----:B------:R-:W-:Y:S01]  /*9ed0*/  @P5 STG.E.U16 desc[UR36][R4.64+0x1d0], R140 ;  /* 0x0001d08c04005986 */ /* 0x000fe2000c101524 */
[----:B------:R-:W-:-:S02]  /*9ee0*/  ISETP.GT.AND P5, PT, R3, 0x8, P0 ;  /* 0x000000080300780c */ /* 0x000fc400007a4270 */
[----:B------:R-:W-:Y:S02]  /*9ef0*/  F2FP.BF16.F32.PACK_AB R143, RZ, R143 ;  /* 0x0000008fff8f723e */ /* 0x000fe400000010ff */
[C---:B------:R-:W-:Y:S01]  /*9f00*/  ISETP.GT.AND P0, PT, R0.reuse, 0xf1, PT ;  /* 0x000000f10000780c */ /* 0x040fe20003f04270 */
[----:B------:R-:W-:Y:S01]  /*9f10*/  @P3 STG.E.U16 desc[UR36][R4.64+0x1d2], R141 ;  /* 0x0001d28d04003986 */ /* 0x000fe2000c101524 */
[----:B------:R-:W-:Y:S02]  /*9f20*/  ISETP.GT.AND P3, PT, R0, 0xf0, PT ;  /* 0x000000f00000780c */ /* 0x000fe40003f64270 */
[----:B------:R-:W-:Y:S01]  /*9f30*/  F2FP.BF16.F32.PACK_AB R144, RZ, R144 ;  /* 0x00000090ff90723e */ /* 0x000fe200000010ff */
[----:B------:R-:W-:Y:S01]  /*9f40*/  @P4 STG.E.U16 desc[UR36][R6.64+0x1d0], R142 ;  /* 0x0001d08e06004986 */ /* 0x000fe2000c101524 */
[C---:B------:R-:W-:Y:S02]  /*9f50*/  ISETP.GT.AND P4, PT, R3.reuse, RZ, P3 ;  /* 0x000000ff0300720c */ /* 0x040fe40001f84270 */
[C---:B------:R-:W-:Y:S01]  /*9f60*/  ISETP.GT.AND P3, PT, R3.reuse, 0x8, P3 ;  /* 0x000000080300780c */ /* 0x040fe20001f64270 */
[----:B------:R-:W-:Y:S01]  /*9f70*/  @P5 STG.E.U16 desc[UR36][R6.64+0x1d2], R143 ;  /* 0x0001d28f06005986 */ /* 0x000fe2000c101524 */
[----:B------:R-:W-:-:S02]  /*9f80*/  ISETP.GT.AND P5, PT, R3, RZ, P0 ;  /* 0x000000ff0300720c */ /* 0x000fc400007a4270 */
[----:B------:R-:W-:Y:S02]  /*9f90*/  F2FP.BF16.F32.PACK_AB R145, RZ, R145 ;  /* 0x00000091ff91723e */ /* 0x000fe400000010ff */
[C---:B------:R-:W-:Y:S02]  /*9fa0*/  ISETP.GT.AND P0, PT, R3.reuse, 0x8, P0 ;  /* 0x000000080300780c */ /* 0x040fe40000704270 */
[C---:B------:R-:W-:Y:S02]  /*9fb0*/  ISETP.GT.AND P1, PT, R0.reuse, 0xf9, PT ;  /* 0x000000f90000780c */ /* 0x040fe40003f24270 */
[----:B------:R-:W-:Y:S01]  /*9fc0*/  ISETP.GT.AND P2, PT, R0, 0xf8, PT ;  /* 0x000000f80000780c */ /* 0x000fe20003f44270 */
[----:B------:R-:W-:Y:S01]  /*9fd0*/  @P4 STG.E.U16 desc[UR36][R4.64+0x1e0], R144 ;  /* 0x0001e09004004986 */ /* 0x000fe2000c101524 */
[C---:B------:R-:W-:Y:S01]  /*9fe0*/  ISETP.GT.AND P4, PT, R3.reuse, RZ, P1 ;  /* 0x000000ff0300720c */ /* 0x040fe20000f84270 */
[----:B------:R-:W-:Y:S01]  /*9ff0*/  @P3 IMAD.MOV.U32 R2, RZ, RZ, R6 ;  /* 0x000000ffff023224 */ /* 0x000fe200078e0006 */
[C---:B------:R-:W-:Y:S01]  /*a000*/  ISETP.GT.AND P1, PT, R3.reuse, 0x8, P1 ;  /* 0x000000080300780c */ /* 0x040fe20000f24270 */
[----:B------:R-:W-:Y:S01]  /*a010*/  @P5 STG.E.U16 desc[UR36][R4.64+0x1e2], R145 ;  /* 0x0001e29104005986 */ /* 0x000fe2000c101524 */
[----:B------:R-:W-:-:S02]  /*a020*/  ISETP.GT.AND P5, PT, R3, RZ, P2 ;  /* 0x000000ff0300720c */ /* 0x000fc400017a4270 */
[----:B------:R-:W-:Y:S01]  /*a030*/  ISETP.GT.AND P2, PT, R3, 0x8, P2 ;  /* 0x000000080300780c */ /* 0x000fe20001744270 */
[----:B------:R-:W-:Y:S01]  /*a040*/  @P3 IMAD.MOV.U32 R3, RZ, RZ, R7 ;  /* 0x000000ffff033224 */ /* 0x000fe200078e0007 */
[----:B------:R-:W-:Y:S02]  /*a050*/  F2FP.BF16.F32.PACK_AB R146, RZ, R146 ;  /* 0x00000092ff92723e */ /* 0x000fe400000010ff */
[----:B------:R-:W-:Y:S02]  /*a060*/  F2FP.BF16.F32.PACK_AB R147, RZ, R147 ;  /* 0x00000093ff93723e */ /* 0x000fe400000010ff */
[----:B------:R-:W-:Y:S01]  /*a070*/  F2FP.BF16.F32.PACK_AB R148, RZ, R148 ;  /* 0x00000094ff94723e */ /* 0x000fe200000010ff */
[----:B------:R0:W-:Y:S01]  /*a080*/  @P3 STG.E.U16 desc[UR36][R2.64+0x1e0], R146 ;  /* 0x0001e09202003986 */ /* 0x0001e2000c101524 */
[----:B------:R-:W-:Y:S02]  /*a090*/  F2FP.BF16.F32.PACK_AB R149, RZ, R149 ;  /* 0x00000095ff95723e */ /* 0x000fe400000010ff */
[----:B------:R-:W-:-:S02]  /*a0a0*/  F2FP.BF16.F32.PACK_AB R150, RZ, R150 ;  /* 0x00000096ff96723e */ /* 0x000fc400000010ff */
[----:B------:R-:W-:Y:S01]  /*a0b0*/  F2FP.BF16.F32.PACK_AB R151, RZ, R151 ;  /* 0x00000097ff97723e */ /* 0x000fe200000010ff */
[----:B0-----:R-:W-:Y:S02]  /*a0c0*/  @P0 IMAD.MOV.U32 R2, RZ, RZ, R6 ;  /* 0x000000ffff020224 */ /* 0x001fe400078e0006 */
[----:B------:R-:W-:-:S05]  /*a0d0*/  @P0 IMAD.MOV.U32 R3, RZ, RZ, R7 ;  /* 0x000000ffff030224 */ /* 0x000fca00078e0007 */
[----:B------:R0:W-:Y:S02]  /*a0e0*/  @P0 STG.E.U16 desc[UR36][R2.64+0x1e2], R147 ;  /* 0x0001e29302000986 */ /* 0x0001e4000c101524 */
[----:B0-----:R-:W-:Y:S02]  /*a0f0*/  @P5 IMAD.MOV.U32 R2, RZ, RZ, R4 ;  /* 0x000000ffff025224 */ /* 0x001fe400078e0004 */
[----:B------:R-:W-:-:S05]  /*a100*/  @P5 IMAD.MOV.U32 R3, RZ, RZ, R5 ;  /* 0x000000ffff035224 */ /* 0x000fca00078e0005 */
[----:B------:R0:W-:Y:S04]  /*a110*/  @P5 STG.E.U16 desc[UR36][R2.64+0x1f0], R148 ;  /* 0x0001f09402005986 */ /* 0x0001e8000c101524 */
[----:B------:R1:W-:Y:S01]  /*a120*/  @P4 STG.E.U16 desc[UR36][R4.64+0x1f2], R149 ;  /* 0x0001f29504004986 */ /* 0x0003e2000c101524 */
[----:B0-----:R-:W-:Y:S02]  /*a130*/  @P2 IMAD.MOV.U32 R2, RZ, RZ, R6 ;  /* 0x000000ffff022224 */ /* 0x001fe400078e0006 */
[----:B------:R-:W-:-:S05]  /*a140*/  @P2 IMAD.MOV.U32 R3, RZ, RZ, R7 ;  /* 0x000000ffff032224 */ /* 0x000fca00078e0007 */
[----:B------:R1:W-:Y:S04]  /*a150*/  @P2 STG.E.U16 desc[UR36][R2.64+0x1f0], R150 ;  /* 0x0001f09602002986 */ /* 0x0003e8000c101524 */
[----:B------:R1:W-:Y:S02]  /*a160*/  @P1 STG.E.U16 desc[UR36][R6.64+0x1f2], R151 ;  /* 0x0001f29706001986 */ /* 0x0003e4000c101524 */
.L_x_286:
[----:B------:R-:W-:Y:S05]  /*a170*/  BSYNC B0 ;  /* 0x0000000000007941 */ /* 0x000fea0003800000 */
.L_x_32:
[----:B01----:R-:W2:Y:S01]  /*a180*/  LDL.64 R2, [R1] ;  /* 0x0000000001027983 */ /* 0x003ea20000100a00 */
[----:B------:R-:W-:Y:S01]  /*a190*/  ULDC.64 UR4, c[0x0][0x650] ;  /* 0x0001940000047ab9 */ /* 0x000fe20000000a00 */
[----:B------:R0:W-:Y:S01]  /*a1a0*/  SYNCS.ARRIVE.TRANS64.A1T0 RZ, [R160+UR45], RZ ;  /* 0x000000ffa0ff79a7 */ /* 0x0001e2000810002d */
[----:B------:R-:W-:Y:S01]  /*a1b0*/  PRMT R0, RZ, 0x7610, R0 ;  /* 0x00007610ff007816 */ /* 0x000fe20000000000 */
[----:B------:R-:W-:Y:S02]  /*a1c0*/  IMAD.MOV.U32 R19, RZ, RZ, -0x1 ;  /* 0xffffffffff137424 */ /* 0x000fe400078e00ff */
[----:B-----5:R-:W-:Y:S01]  /*a1d0*/  IMAD.MOV.U32 R22, RZ, RZ, -0x1 ;  /* 0xffffffffff167424 */ /* 0x020fe200078e00ff */
[----:B--2---:R-:W-:-:S04]  /*a1e0*/  LEA R18, P0, R2, R18, 0x1 ;  /* 0x0000001202127211 */ /* 0x004fc800078008ff */
[----:B------:R-:W-:Y:S01]  /*a1f0*/  LEA.HI.X R17, R2, R17, R23, 0x1, P0 ;  /* 0x0000001102117211 */ /* 0x000fe200000f0c17 */
[----:B------:R-:W-:Y:S01]  /*a200*/  IMAD.MOV.U32 R2, RZ, RZ, -0x1 ;  /* 0xffffffffff027424 */ /* 0x000fe200078e00ff */
[----:B------:R-:W-:-:S04]  /*a210*/  ISETP.GE.U32.AND P0, PT, R18, UR4, PT ;  /* 0x0000000412007c0c */ /* 0x000fc8000bf06070 */
[----:B------:R-:W-:-:S13]  /*a220*/  ISETP.GE.U32.AND.EX P0, PT, R17, UR5, PT, P0 ;  /* 0x0000000511007c0c */ /* 0x000fda000bf06100 */
[----:B0-----:R-:W-:Y:S05]  /*a230*/  @P0 BRA `(.L_x_287) ;  /* 0x0000000400700947 */ /* 0x001fea0003800000 */
[----:B------:R-:W0:Y:S01]  /*a240*/  S2R R10, SR_CTAID.X ;  /* 0x00000000000a7919 */ /* 0x000e220000002500 */
[----:B---34-:R-:W1:Y:S01]  /*a250*/  LDC.64 R8, c[0x0][0x628] ;  /* 0x00018a00ff087b82 */ /* 0x018e620000000a00 */
[----:B------:R-:W-:Y:S01]  /*a260*/  ULDC UR4, c[0x0][0x150] ;  /* 0x0000540000047ab9 */ /* 0x000fe20000000800 */
[----:B------:R-:W-:Y:S01]  /*a270*/  IMAD.MOV.U32 R6, RZ, RZ, R18 ;  /* 0x000000ffff067224 */ /* 0x000fe200078e0012 */
[----:B------:R-:W2:Y:S01]  /*a280*/  S2R R20, SR_CTAID.Y ;  /* 0x0000000000147919 */ /* 0x000ea20000002600 */
[----:B------:R-:W-:-:S04]  /*a290*/  IMAD.MOV.U32 R7, RZ, RZ, R17 ;  /* 0x000000ffff077224 */ /* 0x000fc800078e0011 */
[----:B------:R-:W3:Y:S08]  /*a2a0*/  LDC R15, c[0x0][0x144] ;  /* 0x00005100ff0f7b82 */ /* 0x000ef00000000800 */
[----:B------:R-:W4:Y:S08]  /*a2b0*/  LDC R0, c[0x0][0x630] ;  /* 0x00018c00ff007b82 */ /* 0x000f300000000800 */
[----:B------:R-:W2:Y:S01]  /*a2c0*/  LDC.64 R12, c[0x0][0x620] ;  /* 0x00018800ff0c7b82 */ /* 0x000ea20000000a00 */
[----:B-1----:R-:W-:-:S04]  /*a2d0*/  ISETP.NE.U32.AND P0, PT, R8, RZ, PT ;  /* 0x000000ff0800720c */ /* 0x002fc80003f05070 */
[----:B------:R-:W-:Y:S02]  /*a2e0*/  ISETP.NE.AND.EX P0, PT, R9, RZ, PT, P0 ;  /* 0x000000ff0900720c */ /* 0x000fe40003f05300 */
[----:B0-----:R-:W-:-:S05]  /*a2f0*/  I2FP.F32.U32 R2, R10 ;  /* 0x0000000a00027245 */ /* 0x001fca0000201000 */
[----:B------:R-:W-:-:S04]  /*a300*/  FMUL R2, R2, UR4 ;  /* 0x0000000402027c20 */ /* 0x000fc80008400000 */
[----:B------:R0:W1:Y:S02]  /*a310*/  F2I.U32.TRUNC.NTZ R14, R2 ;  /* 0x00000002000e7305 */ /* 0x000064000020f000 */
[----:B---34-:R-:W-:Y:S05]  /*a320*/  @!P0 BRA `(.L_x_288) ;  /* 0x0000000000288947 */ /* 0x018fea0003800000 */
[----:B------:R-:W3:Y:S02]  /*a330*/  LDC R3, c[0x0][0x634] ;  /* 0x00018d00ff037b82 */ /* 0x000ee40000000800 */
[----:B---3--:R-:W-:-:S05]  /*a340*/  IADD3 R7, P0, R18, R3, RZ ;  /* 0x0000000312077210 */ /* 0x008fca0007f1e0ff */
[----:B------:R-:W-:-:S04]  /*a350*/  IMAD.X R11, RZ, RZ, R17, P0 ;  /* 0x000000ffff0b7224 */ /* 0x000fc800000e0611 */
[----:B0-----:R-:W-:-:S04]  /*a360*/  IMAD.WIDE.U32 R2, R11, R8, RZ ;  /* 0x000000080b027225 */ /* 0x001fc800078e00ff */
[----:B------:R-:W-:-:S04]  /*a370*/  IMAD.WIDE.U32 R4, P0, R7, R9, R2 ;  /* 0x0000000907047225 */ /* 0x000fc80007800002 */
[----:B------:R-:W-:-:S04]  /*a380*/  IMAD.WIDE.U32 R2, R7, R8, RZ ;  /* 0x0000000807027225 */ /* 0x000fc800078e00ff */
[----:B------:R-:W-:Y:S01]  /*a390*/  IMAD.X R7, RZ, RZ, RZ, P0 ;  /* 0x000000ffff077224 */ /* 0x000fe200000e06ff */
[----:B------:R-:W-:Y:S01]  /*a3a0*/  IADD3 RZ, P0, R3, R4, RZ ;  /* 0x0000000403ff7210 */ /* 0x000fe20007f1e0ff */
[----:B------:R-:W-:-:S04]  /*a3b0*/  IMAD.MOV.U32 R6, RZ, RZ, R5 ;  /* 0x000000ffff067224 */ /* 0x000fc800078e0005 */
[----:B------:R-:W-:-:S08]  /*a3c0*/  IMAD.WIDE.U32.X R6, R11, R9, R6, P0 ;  /* 0x000000090b067225 */ /* 0x000fd000000e0406 */
.L_x_288:
[----:B------:R-:W3:Y:S01]  /*a3d0*/  LDC.64 R26, c[0x0][0x640] ;  /* 0x00019000ff1a7b82 */ /* 0x000ee20000000a00 */
[-C--:B------:R-:W-:Y:S01]  /*a3e0*/  SHF.R.U64 R11, R6, R0.reuse, R7 ;  /* 0x00000000060b7219 */ /* 0x080fe20000001207 */
[----:B------:R-:W-:Y:S01]  /*a3f0*/  IMAD.MOV.U32 R19, RZ, RZ, R17 ;  /* 0x000000ffff137224 */ /* 0x000fe200078e0011 */
[----:B------:R-:W-:Y:S01]  /*a400*/  SHF.R.U32.HI R0, RZ, R0, R7 ;  /* 0x00000000ff007219 */ /* 0x000fe20000011607 */
[----:B-1----:R-:W-:Y:S01]  /*a410*/  IMAD.MOV R14, RZ, RZ, -R14 ;  /* 0x000000ffff0e7224 */ /* 0x002fe200078e0a0e */
[----:B------:R-:W-:Y:S01]  /*a420*/  IADD3 R5, P0, RZ, -R11, RZ ;  /* 0x8000000bff057210 */ /* 0x000fe20007f1e0ff */
[----:B------:R-:W-:Y:S01]  /*a430*/  ULDC UR4, c[0x0][0x154] ;  /* 0x0000550000047ab9 */ /* 0x000fe20000000800 */
[----:B------:R-:W-:Y:S01]  /*a440*/  IMAD.MOV.U32 R7, RZ, RZ, 0x1 ;  /* 0x00000001ff077424 */ /* 0x000fe200078e00ff */
[----:B------:R-:W1:Y:S01]  /*a450*/  LDC R4, c[0x0][0x618] ;  /* 0x00018600ff047b82 */ /* 0x000e620000000800 */
[----:B------:R-:W-:Y:S02]  /*a460*/  IMAD R22, R15, R14, R10 ;  /* 0x0000000e0f167224 */ /* 0x000fe400078e020a */
[----:B------:R-:W-:-:S04]  /*a470*/  IMAD.X R3, RZ, RZ, ~R0, P0 ;  /* 0x000000ffff037224 */ /* 0x000fc800000e0e00 */
[-C--:B--2---:R-:W-:Y:S01]  /*a480*/  IMAD R0, R3, R12.reuse, RZ ;  /* 0x0000000c03007224 */ /* 0x084fe200078e02ff */
[----:B------:R-:W2:Y:S01]  /*a490*/  LDC R6, c[0x0][0x608] ;  /* 0x00018200ff067b82 */ /* 0x000ea20000000800 */
[----:B0-----:R-:W-:-:S04]  /*a4a0*/  IMAD.WIDE.U32 R2, R5, R12, R18 ;  /* 0x0000000c05027225 */ /* 0x001fc800078e0012 */
[----:B------:R-:W-:Y:S01]  /*a4b0*/  IMAD R5, R5, R13, R0 ;  /* 0x0000000d05057224 */ /* 0x000fe200078e0200 */
[----:B------:R-:W-:Y:S02]  /*a4c0*/  I2FP.F32.U32 R0, R20 ;  /* 0x0000001400007245 */ /* 0x000fe40000201000 */
[----:B------:R-:W0:Y:S01]  /*a4d0*/  LDC R24, c[0x0][0x658] ;  /* 0x00019600ff187b82 */ /* 0x000e220000000800 */
[----:B------:R-:W-:Y:S01]  /*a4e0*/  IMAD.IADD R3, R3, 0x1, R5 ;  /* 0x0000000103037824 */ /* 0x000fe200078e0205 */
[----:B---3--:R-:W-:Y:S01]  /*a4f0*/  ISETP.NE.U32.AND P0, PT, R26, RZ, PT ;  /* 0x000000ff1a00720c */ /* 0x008fe20003f05070 */
[----:B------:R-:W-:Y:S01]  /*a500*/  FMUL R0, R0, UR4 ;  /* 0x0000000400007c20 */ /* 0x000fe20008400000 */
[----:B------:R-:W-:Y:S02]  /*a510*/  IMAD.MOV.U32 R5, RZ, RZ, -0x1 ;  /* 0xffffffffff057424 */ /* 0x000fe400078e00ff */
[----:B------:R-:W-:Y:S01]  /*a520*/  ISETP.NE.AND.EX P0, PT, R27, RZ, PT, P0 ;  /* 0x000000ff1b00720c */ /* 0x000fe20003f05300 */
[----:B------:R3:W4:Y:S01]  /*a530*/  F2I.U32.TRUNC.NTZ R12, R0 ;  /* 0x00000000000c7305 */ /* 0x000722000020f000 */
[----:B------:R-:W3:Y:S01]  /*a540*/  LDC R15, c[0x0][0x148] ;  /* 0x00005200ff0f7b82 */ /* 0x000ee20000000800 */
[----:B-1----:R-:W-:-:S02]  /*a550*/  SHF.R.U64 R10, R2, R4, R3 ;  /* 0x00000004020a7219 */ /* 0x002fc40000001203 */
[----:B------:R-:W-:-:S05]  /*a560*/  SHF.R.U32.HI R3, RZ, R4, R3 ;  /* 0x00000004ff037219 */ /* 0x000fca0000011603 */
[----:B------:R-:W1:Y:S01]  /*a570*/  LDC R14, c[0x0][0x600] ;  /* 0x00018000ff0e7b82 */ /* 0x000e620000000800 */
[-CC-:B--2---:R-:W-:Y:S02]  /*a580*/  SHF.R.U64 R8, R10, R6.reuse, R3.reuse ;  /* 0x000000060a087219 */ /* 0x184fe40000001203 */
[----:B------:R-:W-:-:S05]  /*a590*/  SHF.R.U32.HI R3, RZ, R6, R3 ;  /* 0x00000006ff037219 */ /* 0x000fca0000011603 */
[----:B------:R-:W2:Y:S01]  /*a5a0*/  LDC R21, c[0x0][0x648] ;  /* 0x00019200ff157b82 */ /* 0x000ea20000000800 */
[-CC-:B0-----:R-:W-:Y:S02]  /*a5b0*/  SHF.R.U64 R13, R8, R24.reuse, R3.reuse ;  /* 0x00000018080d7219 */ /* 0x181fe40000001203 */
[-C--:B------:R-:W-:Y:S02]  /*a5c0*/  SHF.L.U32 R5, R5, R24.reuse, RZ ;  /* 0x0000001805057219 */ /* 0x080fe400000006ff */
[-C--:B------:R-:W-:Y:S01]  /*a5d0*/  SHF.R.U32.HI R3, RZ, R24.reuse, R3 ;  /* 0x00000018ff037219 */ /* 0x080fe20000011603 */
[----:B------:R-:W-:Y:S01]  /*a5e0*/  IMAD.MOV.U32 R2, RZ, RZ, R13 ;  /* 0x000000ffff027224 */ /* 0x000fe200078e000d */
[----:B------:R-:W-:Y:S01]  /*a5f0*/  SHF.L.U32 R24, R7, R24, RZ ;  /* 0x0000001807187219 */ /* 0x000fe200000006ff */
[----:B------:R-:W0:Y:S01]  /*a600*/  LDC R25, c[0x0][0x638] ;  /* 0x00018e00ff197b82 */ /* 0x000e220000000800 */
[----:B------:R-:W-:-:S07]  /*a610*/  LOP3.LUT R19, RZ, R5, RZ, 0x33, !PT ;  /* 0x00000005ff137212 */ /* 0x000fce00078e33ff */
[----:B------:R-:W0:Y:S01]  /*a620*/  LDC R28, c[0x0][0x610] ;  /* 0x00018400ff1c7b82 */ /* 0x000e220000000800 */
[----:B----4-:R-:W-:Y:S05]  /*a630*/  @!P0 BRA `(.L_x_289) ;  /* 0x0000000000288947 */ /* 0x010fea0003800000 */
[----:B---3--:R-:W3:Y:S02]  /*a640*/  LDC R0, c[0x0][0x64c] ;  /* 0x00019300ff007b82 */ /* 0x008ee40000000800 */
[----:B---3--:R-:W-:-:S05]  /*a650*/  IADD3 R7, P0, R13, R0, RZ ;  /* 0x000000000d077210 */ /* 0x008fca0007f1e0ff */
        /* <DEDUP_REMOVED lines=8> */
.L_x_289:
[----:B------:R-:W4:Y:S01]  /*a6e0*/  LDC R4, c[0x0][0x65c] ;  /* 0x00019700ff047b82 */ /* 0x000f220000000800 */
[----:B--23--:R-:W-:Y:S01]  /*a6f0*/  SHF.R.U64 R0, R2, R21, R3 ;  /* 0x0000001502007219 */ /* 0x00cfe20000001203 */
[----:B-1----:R-:W-:Y:S01]  /*a700*/  VIADD R3, R14, 0xffffffff ;  /* 0xffffffff0e037836 */ /* 0x002fe20000000000 */
[----:B------:R-:W-:Y:S01]  /*a710*/  LOP3.LUT R19, R8, R19, RZ, 0xc0, !PT ;  /* 0x0000001308137212 */ /* 0x000fe200078ec0ff */
[----:B------:R-:W-:Y:S02]  /*a720*/  IMAD.MOV R12, RZ, RZ, -R12 ;  /* 0x000000ffff0c7224 */ /* 0x000fe400078e0a0c */
[----:B------:R-:W-:Y:S01]  /*a730*/  IMAD.MOV R2, RZ, RZ, -R0 ;  /* 0x000000ffff027224 */ /* 0x000fe200078e0a00 */
[----:B------:R-:W-:Y:S01]  /*a740*/  LOP3.LUT R3, R10, R3, RZ, 0xc0, !PT ;  /* 0x000000030a037212 */ /* 0x000fe200078ec0ff */
[----:B------:R-:W-:Y:S02]  /*a750*/  IMAD R19, R24, R0, R19 ;  /* 0x0000000018137224 */ /* 0x000fe400078e0213 */
[----:B0-----:R-:W-:-:S04]  /*a760*/  IMAD R0, R2, R25, R13 ;  /* 0x0000001902007224 */ /* 0x001fc800078e020d */
[----:B------:R-:W-:Y:S01]  /*a770*/  IMAD R2, R0, R14, R3 ;  /* 0x0000000e00027224 */ /* 0x000fe200078e0203 */
[----:B----4-:R-:W-:Y:S01]  /*a780*/  ISETP.NE.AND P0, PT, R4, 0x1, PT ;  /* 0x000000010400780c */ /* 0x010fe20003f05270 */
[----:B------:R-:W-:-:S05]  /*a790*/  IMAD.MOV.U32 R4, RZ, RZ, 0x1 ;  /* 0x00000001ff047424 */ /* 0x000fca00078e00ff */
[----:B------:R-:W-:-:S07]  /*a7a0*/  PRMT R0, R4, 0x7610, R0 ;  /* 0x0000761004007816 */ /* 0x000fce0000000000 */
[----:B------:R-:W-:-:S04]  /*a7b0*/  @P0 IMAD R22, R15, R12, R20 ;  /* 0x0000000c0f160224 */ /* 0x000fc800078e0214 */
[----:B------:R-:W-:-:S05]  /*a7c0*/  IMAD R19, R19, R28, R22 ;  /* 0x0000001c13137224 */ /* 0x000fca00078e0216 */
[----:B------:R-:W-:Y:S02]  /*a7d0*/  SEL R22, R2, R19, !P0 ;  /* 0x0000001302167207 */ /* 0x000fe40004000000 */
[----:B------:R-:W-:Y:S01]  /*a7e0*/  SEL R19, R19, R2, !P0 ;  /* 0x0000000213137207 */ /* 0x000fe20004000000 */
[----:B------:R-:W-:-:S07]  /*a7f0*/  IMAD.MOV.U32 R2, RZ, RZ, R11 ;  /* 0x000000ffff027224 */ /* 0x000fce00078e000b */
.L_x_287:
[----:B------:R-:W-:Y:S02]  /*a800*/  LOP3.LUT P0, RZ, R0, 0xff, RZ, 0xc0, !PT ;  /* 0x000000ff00ff7812 */ /* 0x000fe4000780c0ff */
[----:B------:R-:W-:-:S11]  /*a810*/  LOP3.LUT R173, R173, 0x1, RZ, 0x3c, !PT ;  /* 0x00000001adad7812 */ /* 0x000fd600078e3cff */
[----:B------:R-:W-:Y:S05]  /*a820*/  @P0 BRA `(.L_x_290) ;  /* 0xffffff6c00200947 */ /* 0x000fea000383ffff */
[----:B------:R-:W-:Y:S05]  /*a830*/  EXIT ;  /* 0x000000000000794d */ /* 0x000fea0003800000 */
.L_x_13:
[----:B------:R-:W-:-:S08]  /*a840*/  ISETP.NE.AND P0, PT, R0, RZ, PT ;  /* 0x000000ff0000720c */ /* 0x000fd00003f05270 */
[----:B0-----:R-:W0:-:S00]  /*a850*/  USETMAXREG.DEALLOC.CTAPOOL 0x28 ;  /* 0x00000028000079c8 */ /* 0x001e0000080e0500 */
[----:B------:R-:W-:Y:S05]  /*a860*/  @P0 EXIT ;  /* 0x000000000000094d */ /* 0x000fea0003800000 */
[----:B0-----:R-:W-:Y:S01]  /*a870*/  LOP3.LUT P0, RZ, R8, 0xff, RZ, 0xc0, !PT ;  /* 0x000000ff08ff7812 */ /* 0x001fe2000780c0ff */
[----:B------:R-:W-:Y:S02]  /*a880*/  IMAD.MOV.U32 R0, RZ, RZ, 0x1 ;  /* 0x00000001ff007424 */ /* 0x000fe400078e00ff */
[----:B------:R-:W-:-:S10]  /*a890*/  IMAD.MOV.U32 R7, RZ, RZ, RZ ;  /* 0x000000ffff077224 */ /* 0x000fd400078e00ff */
[----:B------:R-:W-:Y:S05]  /*a8a0*/  @!P0 BRA `(.L_x_291) ;  /* 0x0000000c00548947 */ /* 0x000fea0003800000 */
[----:B------:R-:W-:Y:S01]  /*a8b0*/  LOP3.LUT P0, RZ, R4, 0x1f, RZ, 0xc0, !PT ;  /* 0x0000001f04ff7812 */ /* 0x000fe2000780c0ff */
[----:B------:R-:W-:Y:S01]  /*a8c0*/  ULDC UR5, c[0x0][0x658] ;  /* 0x0001960000057ab9 */ /* 0x000fe20000000800 */
[----:B------:R-:W-:Y:S01]  /*a8d0*/  UMOV UR6, 0xffffffff ;  /* 0xffffffff00067882 */ /* 0x000fe20000000000 */
[----:B------:R-:W-:Y:S01]  /*a8e0*/  BSSY B0, `(.L_x_291) ;  /* 0x00000d1000007945 */ /* 0x000fe20003800000 */
[----:B------:R-:W-:Y:S01]  /*a8f0*/  USHF.L.U32 UR6, UR6, UR5, URZ ;  /* 0x0000000506067299 */ /* 0x000fe2000800063f */
[C---:B------:R-:W-:Y:S01]  /*a900*/  ISETP.NE.AND P2, PT, R3.reuse, RZ, PT ;  /* 0x000000ff0300720c */ /* 0x040fe20003f45270 */
[----:B------:R-:W-:Y:S01]  /*a910*/  UMOV UR7, 0x1 ;  /* 0x0000000100077882 */ /* 0x000fe20000000000 */
[----:B------:R-:W-:Y:S01]  /*a920*/  ISETP.NE.OR P0, PT, R3, RZ, !P0 ;  /* 0x000000ff0300720c */ /* 0x000fe20004705670 */
[----:B------:R-:W-:Y:S01]  /*a930*/  IMAD.MOV.U32 R8, RZ, RZ, 0x1 ;  /* 0x00000001ff087424 */ /* 0x000fe200078e00ff */
[----:B------:R-:W-:Y:S01]  /*a940*/  LOP3.LUT R6, R16, 0x2, RZ, 0xfc, !PT ;  /* 0x0000000210067812 */ /* 0x000fe200078efcff */
[----:B------:R-:W-:Y:S01]  /*a950*/  IMAD.MOV.U32 R0, RZ, RZ, 0x1 ;  /* 0x00000001ff007424 */ /* 0x000fe200078e00ff */
[----:B------:R-:W-:Y:S01]  /*a960*/  ULDC UR4, c[0x0][0x600] ;  /* 0x0001800000047ab9 */ /* 0x000fe20000000800 */
[----:B------:R-:W-:Y:S01]  /*a970*/  IMAD.MOV.U32 R7, RZ, RZ, RZ ;  /* 0x000000ffff077224 */ /* 0x000fe200078e00ff */
[----:B------:R-:W-:-:S02]  /*a980*/  USHF.L.U32 UR13, UR7, UR5, URZ ;  /* 0x00000005070d7299 */ /* 0x000fc4000800063f */
[----:B------:R-:W-:Y:S02]  /*a990*/  UIADD3 UR21, UR40, 0x1, URZ ;  /* 0x0000000128157890 */ /* 0x000fe4000fffe03f */
[----:B------:R-:W-:Y:S02]  /*a9a0*/  UIADD3 UR4, UR4, -0x1, URZ ;  /* 0xffffffff04047890 */ /* 0x000fe4000fffe03f */
[----:B------:R-:W-:Y:S01]  /*a9b0*/  ULOP3.LUT UR5, URZ, UR6, URZ, 0x33, !UPT ;  /* 0x000000063f057292 */ /* 0x000fe2000f8e333f */
[----:B------:R-:W-:-:S11]  /*a9c0*/  ULDC.64 UR22, c[0x0][0x198] ;  /* 0x0000660000167ab9 */ /* 0x000fd60000000a00 */
.L_x_303:
[----:B------:R-:W-:-:S03]  /*a9d0*/  UMOV UR6, 0xffffffff ;  /* 0xffffffff00067882 */ /* 0x000fc60000000000 */
[----:B------:R-:W-:Y:S05]  /*a9e0*/  BRA.DIV UR6, `(.L_x_292) ;  /* 0x0000001206847947 */ /* 0x000fea000b800000 */
[----:B------:R-:W-:-:S13]  /*a9f0*/  ELECT P6, URZ, PT ;  /* 0x00000000003f782f */ /* 0x000fda00038c0000 */
.L_x_319:
[----:B------:R-:W0:Y:S01]  /*aa00*/  LDC R3, c[0x0][0x28c] ;  /* 0x0000a300ff037b82 */ /* 0x000e220000000800 */
[----:B------:R-:W-:Y:S01]  /*aa10*/  BSSY B1, `(.L_x_293) ;  /* 0x0000043000017945 */ /* 0x000fe20003800000 */
[----:B0-----:R-:W-:-:S13]  /*aa20*/  ISETP.LT.OR P6, PT, R3, 0x1, !P6 ;  /* 0x000000010300780c */ /* 0x001fda00077c1670 */
[----:B------:R-:W-:Y:S05]  /*aa30*/  @P6 BRA `(.L_x_294) ;  /* 0x0000000400006947 */ /* 0x000fea0003800000 */
[----:B------:R-:W-:Y:S02]  /*aa40*/  IMAD.SHL.U32 R19, R19, 0x40, RZ ;  /* 0x0000004013137824 */ /* 0x000fe400078e00ff */
[----:B------:R-:W-:Y:S02]  /*aa50*/  IMAD.SHL.U32 R22, R22, 0x100, RZ ;  /* 0x0000010016167824 */ /* 0x000fe400078e00ff */
[----:B------:R-:W-:Y:S02]  /*aa60*/  IMAD.MOV.U32 R12, RZ, RZ, RZ ;  /* 0x000000ffff0c7224 */ /* 0x000fe400078e00ff */
[----:B------:R-:W-:Y:S02]  /*aa70*/  IMAD.U32 R13, RZ, RZ, UR21 ;  /* 0x00000015ff0d7e24 */ /* 0x000fe4000f8e00ff */
[----:B------:R-:W-:Y:S02]  /*aa80*/  IMAD.MOV.U32 R3, RZ, RZ, R0 ;  /* 0x000000ffff037224 */ /* 0x000fe400078e0000 */
[----:B------:R-:W-:-:S07]  /*aa90*/  IMAD.MOV.U32 R4, RZ, RZ, R7 ;  /* 0x000000ffff047224 */ /* 0x000fce00078e0007 */
.L_x_298:
[----:B------:R-:W0:Y:S01]  /*aaa0*/  S2R R10, SR_CgaCtaId ;  /* 0x00000000000a7919 */ /* 0x000e220000008800 */
[----:B------:R-:W-:Y:S01]  /*aab0*/  MOV R5, 0x400 ;  /* 0x0000040000057802 */ /* 0x000fe20000000f00 */
[----:B------:R-:W1:Y:S03]  /*aac0*/  @!P2 LDC R9, c[0x0][0x500] ;  /* 0x00014000ff09ab82 */ /* 0x000e660000000800 */
[----:B0-----:R-:W-:Y:S02]  /*aad0*/  LEA R11, R10, R5, 0x18 ;  /* 0x000000050a0b7211 */ /* 0x001fe400078ec0ff */
[----:B------:R-:W-:-:S03]  /*aae0*/  SHF.L.U32 R5, R3, 0x1f, RZ ;  /* 0x0000001f03057819 */ /* 0x000fc600000006ff */
[----:B------:R-:W-:-:S04]  /*aaf0*/  IMAD R10, R4, 0x8, R11 ;  /* 0x00000008040a7824 */ /* 0x000fc800078e020b */
[----:B------:R-:W0:Y:S02]  /*ab00*/  SYNCS.PHASECHK.TRANS64.TRYWAIT P1, [R10+URZ+0x38], R5 ;  /* 0x000038050a0075a7 */ /* 0x000e24000802017f */
[----:B01----:R-:W-:Y:S05]  /*ab10*/  @!P1 BRA `(.L_x_295) ;  /* 0x0000001000589947 */ /* 0x003fea0003800000 */
.L_x_320:
[----:B0-----:R-:W-:Y:S01]  /*ab20*/  PRMT R5, R6, 0x9910, RZ ;  /* 0x0000991006057816 */ /* 0x001fe200000000ff */
[----:B------:R0:W-:Y:S03]  /*ab30*/  @!P2 SYNCS.ARRIVE.TRANS64 RZ, [R10+URZ], R9 ;  /* 0x000000090affa9a7 */ /* 0x0001e6000800003f */
[----:B------:R-:W-:-:S13]  /*ab40*/  ISETP.NE.AND P1, PT, R5, 0x2, PT ;  /* 0x000000020500780c */ /* 0x000fda0003f25270 */
[----:B0-----:R-:W-:Y:S05]  /*ab50*/  @P1 BRA `(.L_x_296) ;  /* 0x0000000000041947 */ /* 0x001fea0003800000 */
[----:B------:R-:W-:Y:S01]  /*ab60*/  BPT.TRAP 0x1 ;  /* 0x000000040000795c */ /* 0x000fe20000300000 */
.L_x_296:
[----:B------:R-:W-:Y:S05]  /*ab70*/  @P0 BRA `(.L_x_297) ;  /* 0x0000000000040947 */ /* 0x000fea0003800000 */
[----:B------:R-:W-:Y:S01]  /*ab80*/  BPT.TRAP 0x1 ;  /* 0x000000040000795c */ /* 0x000fe20000300000 */
.L_x_297:
[--C-:B------:R-:W-:Y:S01]  /*ab90*/  IMAD R5, R4, 0x4000, R11.reuse ;  /* 0x0000400004057824 */ /* 0x100fe200078e020b */
[----:B------:R-:W-:Y:S01]  /*aba0*/  R2UR UR34, R12 ;  /* 0x000000000c2272ca */ /* 0x000fe200000e0000 */
[----:B------:R-:W-:Y:S01]  /*abb0*/  IMAD R11, R4, 0x10000, R11 ;  /* 0x00010000040b7824 */ /* 0x000fe200078e020b */
[----:B------:R-:W-:Y:S01]  /*abc0*/  R2UR UR33, R10 ;  /* 0x000000000a2172ca */ /* 0x000fe200000e0000 */
[----:B------:R-:W-:Y:S01]  /*abd0*/  VIADD R13, R13, 0xffffffff ;  /* 0xffffffff0d0d7836 */ /* 0x000fe20000000000 */
[----:B------:R-:W-:Y:S01]  /*abe0*/  R2UR UR24, R5 ;  /* 0x00000000051872ca */ /* 0x000fe200000e0000 */
[----:B------:R-:W-:Y:S01]  /*abf0*/  UIADD3 UR6, UP0, UR22, 0xf0, URZ ;  /* 0x000000f016067890 */ /* 0x000fe2000ff1e03f */
[----:B------:R-:W-:Y:S01]  /*ac00*/  R2UR UR8, R11 ;  /* 0x000000000b0872ca */ /* 0x000fe200000e0000 */
[----:B------:R-:W-:Y:S01]  /*ac10*/  UIADD3 UR30, UP1, UR22, 0x1f0, URZ ;  /* 0x000001f0161e7890 */ /* 0x000fe2000ff3e03f */
[----:B------:R-:W-:Y:S01]  /*ac20*/  R2UR UR36, R2 ;  /* 0x00000000022472ca */ /* 0x000fe200000e0000 */
[----:B------:R-:W-:Y:S01]  /*ac30*/  UIADD3.X UR7, URZ, UR23, URZ, UP0, !UPT ;  /* 0x000000173f077290 */ /* 0x000fe200087fe43f */
[----:B------:R-:W-:Y:S01]  /*ac40*/  R2UR UR35, R19 ;  /* 0x00000000132372ca */ /* 0x000fe200000e0000 */
[----:B------:R-:W-:Y:S01]  /*ac50*/  UIADD3.X UR31, URZ, UR23, URZ, UP1, !UPT ;  /* 0x000000173f1f7290 */ /* 0x000fe20008ffe43f */
[----:B------:R-:W-:Y:S01]  /*ac60*/  R2UR UR19, R22 ;  /* 0x00000000161372ca */ /* 0x000fe200000e0000 */
[----:B------:R-:W-:Y:S01]  /*ac70*/  UIADD3 UR26, UR34, 0x40, URZ ;  /* 0x00000040221a7890 */ /* 0x000fe2000fffe03f */
[----:B------:R-:W-:Y:S01]  /*ac80*/  ISETP.GT.AND P3, PT, R13, 0x1, PT ;  /* 0x000000010d00780c */ /* 0x000fe20003f64270 */
[----:B------:R-:W-:Y:S01]  /*ac90*/  VIADD R4, R4, 0x1 ;  /* 0x0000000104047836 */ /* 0x000fe20000000000 */
[----:B------:R-:W-:Y:S01]  /*aca0*/  UMOV UR14, 0x0 ;  /* 0x00000000000e7882 */ /* 0x000fe20000000000 */
[----:B------:R-:W-:Y:S01]  /*acb0*/  UIADD3 UR32, UR24, 0x180, URZ ;  /* 0x0000018018207890 */ /* 0x000fe2000fffe03f */
[----:B------:R-:W-:Y:S01]  /*acc0*/  VIADD R12, R12, 0x80 ;  /* 0x000000800c0c7836 */ /* 0x000fe20000000000 */
[----:B------:R-:W-:Y:S01]  /*acd0*/  UIADD3 UR24, UR24, 0x2180, URZ ;  /* 0x0000218018187890 */ /* 0x000fe2000fffe03f */
[----:B------:R-:W-:Y:S01]  /*ace0*/  ISETP.NE.AND P1, PT, R4, 0x7, PT ;  /* 0x000000070400780c */ /* 0x000fe20003f25270 */
[----:B------:R-:W-:-:S02]  /*acf0*/  UIADD3 UR16, UR8, 0x1c180, URZ ;  /* 0x0001c18008107890 */ /* 0x000fc4000fffe03f */
[----:B------:R-:W-:Y:S01]  /*ad00*/  UIADD3 UR8, UR8, 0x24180, URZ ;  /* 0x0002418008087890 */ /* 0x000fe2000fffe03f */
[----:B------:R-:W-:Y:S01]  /*ad10*/  SEL R10, RZ, 0x1, P1 ;  /* 0x00000001ff0a7807 */ /* 0x000fe20000800000 */
[----:B------:R-:W-:Y:S01]  /*ad20*/  UMOV UR15, 0x10000000 ;  /* 0x10000000000f7882 */ /* 0x000fe20000000000 */
[----:B------:R-:W-:Y:S01]  /*ad30*/  UMOV UR25, UR33 ;  /* 0x0000002100197c82 */ /* 0x000fe20008000000 */
[----:B------:R-:W-:Y:S01]  /*ad40*/  UMOV UR28, UR36 ;  /* 0x00000024001c7c82 */ /* 0x000fe20008000000 */
[----:B------:R-:W-:Y:S01]  /*ad50*/  UMOV UR27, UR35 ;  /* 0x00000023001b7c82 */ /* 0x000fe20008000000 */
[----:B------:R-:W-:Y:S01]  /*ad60*/  UMOV UR17, UR33 ;  /* 0x0000002100117c82 */ /* 0x000fe20008000000 */
[----:B------:R-:W-:Y:S01]  /*ad70*/  UMOV UR18, UR34 ;  /* 0x0000002200127c82 */ /* 0x000fe20008000000 */
[----:B------:R-:W-:Y:S01]  /*ad80*/  UMOV UR20, UR36 ;  /* 0x0000002400147c82 */ /* 0x000fe20008000000 */
[----:B------:R0:W-:Y:S01]  /*ad90*/  UTMALDG.3D [UR32], [UR6], desc[UR14] ;  /* 0x00000e20060075b4 */ /* 0x0001e20008011000 */
[----:B------:R-:W-:Y:S01]  /*ada0*/  UMOV UR9, UR33 ;  /* 0x0000002100097c82 */ /* 0x000fe20008000000 */
[----:B------:R-:W-:Y:S01]  /*adb0*/  UMOV UR11, UR19 ;  /* 0x00000013000b7c82 */ /* 0x000fe20008000000 */
[----:B------:R-:W-:Y:S01]  /*adc0*/  UMOV UR12, UR36 ;  /* 0x00000024000c7c82 */ /* 0x000fe20008000000 */
[----:B------:R-:W-:Y:S01]  /*add0*/  UMOV UR10, UR26 ;  /* 0x0000001a000a7c82 */ /* 0x000fe20008000000 */
[----:B------:R-:W-:-:S02]  /*ade0*/  LOP3.LUT R3, R3, R10, RZ, 0x3c, !PT ;  /* 0x0000000a03037212 */ /* 0x000fc400078e3cff */
[----:B------:R-:W-:Y:S01]  /*adf0*/  SEL R4, R4, RZ, P1 ;  /* 0x000000ff04047207 */ /* 0x000fe20000800000 */
[----:B------:R0:W-:Y:S01]  /*ae00*/  UTMALDG.3D [UR24], [UR6], desc[UR14] ;  /* 0x00000e18060075b4 */ /* 0x0001e20008011000 */
[----:B------:R0:W-:Y:S01]  /*ae10*/  UTMALDG.3D [UR16], [UR30], desc[UR14] ;  /* 0x00000e101e0075b4 */ /* 0x0001e20008011000 */
[----:B------:R0:W-:Y:S02]  /*ae20*/  UTMALDG.3D [UR8], [UR30], desc[UR14] ;  /* 0x00000e081e0075b4 */ /* 0x0001e40008011000 */
[----:B0-----:R-:W-:Y:S05]  /*ae30*/  @P3 BRA `(.L_x_298) ;  /* 0xfffffffc00183947 */ /* 0x001fea000383ffff */
.L_x_294:
[----:B------:R-:W-:Y:S05]  /*ae40*/  BSYNC B1 ;  /* 0x0000000000017941 */ /* 0x000fea0003800000 */
.L_x_293:
[----:B------:R-:W2:Y:S01]  /*ae50*/  LDL.64 R10, [R1] ;  /* 0x00000000010a7983 */ /* 0x000ea20000100a00 */
[----:B------:R-:W-:Y:S01]  /*ae60*/  LOP3.LUT P4, RZ, R8, 0xff, RZ, 0xc0, !PT ;  /* 0x000000ff08ff7812 */ /* 0x000fe2000788c0ff */
[----:B------:R-:W-:Y:S01]  /*ae70*/  VIADD R4, R7, UR40 ;  /* 0x0000002807047c36 */ /* 0x000fe20008000000 */
[----:B------:R-:W-:Y:S01]  /*ae80*/  ULDC.64 UR6, c[0x0][0x650] ;  /* 0x0001940000067ab9 */ /* 0x000fe20000000a00 */
[----:B------:R-:W-:Y:S01]  /*ae90*/  IMAD.U32 R7, RZ, RZ, UR40 ;  /* 0x00000028ff077e24 */ /* 0x000fe2000f8e00ff */
[----:B------:R-:W-:Y:S01]  /*aea0*/  UISETP.GE.U32.AND UP0, UPT, UR40, 0x7, UPT ;  /* 0x000000072800788c */ /* 0x000fe2000bf06070 */
[C---:B------:R-:W-:Y:S01]  /*aeb0*/  IMAD.WIDE.U32 R2, R4.reuse, 0x24924925, RZ ;  /* 0x2492492504027825 */ /* 0x040fe200078e00ff */
[C---:B------:R-:W-:Y:S01]  /*aec0*/  ISETP.GT.U32.AND P1, PT, R4.reuse, 0x6, PT ;  /* 0x000000060400780c */ /* 0x040fe20003f24070 */
[----:B------:R-:W-:Y:S02]  /*aed0*/  BSSY B1, `(.L_x_299) ;  /* 0x000006f000017945 */ /* 0x000fe40003800000 */
[----:B------:R-:W-:Y:S01]  /*aee0*/  IMAD.IADD R2, R4, 0x1, -R3 ;  /* 0x0000000104027824 */ /* 0x000fe200078e0a03 */
[----:B------:R-:W-:Y:S01]  /*aef0*/  ISETP.LT.U32.AND P1, PT, R7, 0x7, P1 ;  /* 0x000000070700780c */ /* 0x000fe20000f21070 */
[----:B------:R-:W-:Y:S01]  /*af00*/  IMAD.MOV.U32 R19, RZ, RZ, -0x1 ;  /* 0xffffffffff137424 */ /* 0x000fe200078e00ff */
[----:B------:R-:W-:Y:S01]  /*af10*/  PLOP3.LUT P3, PT, PT, PT, UP0, 0x80, 0x0 ;  /* 0x000000000000781c */ /* 0x000fe20003f6f008 */
[----:B------:R-:W0:Y:S01]  /*af20*/  @P4 S2R R8, SR_CgaCtaId ;  /* 0x0000000000084919 */ /* 0x000e220000008800 */
[----:B------:R-:W-:Y:S01]  /*af30*/  @P4 MOV R5, 0x400 ;  /* 0x0000040000054802 */ /* 0x000fe20000000f00 */
[----:B------:R-:W-:Y:S01]  /*af40*/  IMAD.MOV.U32 R22, RZ, RZ, -0x1 ;  /* 0xffffffffff167424 */ /* 0x000fe200078e00ff */
[----:B------:R-:W-:-:S02]  /*af50*/  LEA.HI R2, R2, R3, RZ, 0x1f ;  /* 0x0000000302027211 */ /* 0x000fc400078ff8ff */
[----:B------:R-:W-:Y:S02]  /*af60*/  PRMT R3, RZ, 0x7610, R3 ;  /* 0x00007610ff037816 */ /* 0x000fe40000000003 */
[----:B------:R-:W-:Y:S01]  /*af70*/  SHF.R.U32.HI R7, RZ, 0x2, R2 ;  /* 0x00000002ff077819 */ /* 0x000fe20000011602 */
[----:B------:R-:W-:Y:S01]  /*af80*/  IMAD.MOV.U32 R2, RZ, RZ, -0x1 ;  /* 0xffffffffff027424 */ /* 0x000fe200078e00ff */
[----:B0-----:R-:W-:Y:S02]  /*af90*/  @P4 LEA R8, R8, R5, 0x18 ;  /* 0x0000000508084211 */ /* 0x001fe400078ec0ff */
[----:B------:R-:W-:Y:S02]  /*afa0*/  SEL R5, RZ, 0x1, !P1 ;  /* 0x00000001ff057807 */ /* 0x000fe40004800000 */
[----:B------:R0:W-:Y:S02]  /*afb0*/  @P4 SYNCS.ARRIVE.TRANS64.A1T0 RZ, [R8+URZ+0xa8], RZ ;  /* 0x0000a8ff08ff49a7 */ /* 0x0001e4000810003f */
[----:B------:R-:W-:-:S04]  /*afc0*/  LOP3.LUT R0, R0, R5, RZ, 0x3c, !PT ;  /* 0x0000000500007212 */ /* 0x000fc800078e3cff */
[----:B------:R-:W-:Y:S01]  /*afd0*/  @P3 LOP3.LUT R0, R0, 0x1, R7, 0x78, !PT ;  /* 0x0000000100003812 */ /* 0x000fe200078e7807 */
[----:B------:R-:W-:Y:S01]  /*afe0*/  IMAD R7, R7, -0x7, R4 ;  /* 0xfffffff907077824 */ /* 0x000fe200078e0204 */
[----:B0-----:R-:W-:Y:S02]  /*aff0*/  PRMT R8, RZ, 0x7610, R8 ;  /* 0x00007610ff087816 */ /* 0x001fe40000000008 */
[----:B--2---:R-:W-:-:S05]  /*b000*/  IADD3 R18, P1, R18, R10, RZ ;  /* 0x0000000a12127210 */ /* 0x004fca0007f3e0ff */
[----:B------:R-:W-:Y:S01]  /*b010*/  IMAD.X R17, R17, 0x1, R23, P1 ;  /* 0x0000000111117824 */ /* 0x000fe200008e0617 */
[----:B------:R-:W-:-:S04]  /*b020*/  ISETP.GE.U32.AND P1, PT, R18, UR6, PT ;  /* 0x0000000612007c0c */ /* 0x000fc8000bf26070 */
[----:B------:R-:W-:-:S13]  /*b030*/  ISETP.GE.U32.AND.EX P1, PT, R17, UR7, PT, P1 ;  /* 0x0000000711007c0c */ /* 0x000fda000bf26110 */
[----:B------:R-:W-:Y:S05]  /*b040*/  @P1 BRA `(.L_x_300) ;  /* 0x00000004005c1947 */ /* 0x000fea0003800000 */
[----:B------:R-:W0:Y:S01]  /*b050*/  S2R R11, SR_CTAID.X ;  /* 0x00000000000b7919 */ /* 0x000e220000002500 */
[----:B------:R-:W-:Y:S01]  /*b060*/  ULDC.64 UR6, c[0x0][0x628] ;  /* 0x00018a0000067ab9 */ /* 0x000fe20000000a00 */
[----:B------:R-:W1:Y:S01]  /*b070*/  LDC R12, c[0x0][0x144] ;  /* 0x00005100ff0c7b82 */ /* 0x000e620000000800 */
[----:B------:R-:W-:Y:S01]  /*b080*/  ISETP.NE.U32.AND P1, PT, RZ, UR6, PT ;  /* 0x00000006ff007c0c */ /* 0x000fe2000bf25070 */
[----:B------:R-:W2:Y:S01]  /*b090*/  S2R R9, SR_CTAID.Y ;  /* 0x0000000000097919 */ /* 0x000ea20000002600 */
[----:B------:R-:W-:Y:S01]  /*b0a0*/  ULDC UR8, c[0x0][0x150] ;  /* 0x0000540000087ab9 */ /* 0x000fe20000000800 */
[----:B------:R-:W-:Y:S01]  /*b0b0*/  ULDC UR9, c[0x0][0x630] ;  /* 0x00018c0000097ab9 */ /* 0x000fe20000000800 */
[----:B------:R-:W-:Y:S01]  /*b0c0*/  ISETP.NE.AND.EX P1, PT, RZ, UR7, PT, P1 ;  /* 0x00000007ff007c0c */ /* 0x000fe2000bf25310 */
[----:B------:R-:W-:Y:S01]  /*b0d0*/  IMAD.MOV.U32 R2, RZ, RZ, R18 ;  /* 0x000000ffff027224 */ /* 0x000fe200078e0012 */
[----:B0-----:R-:W-:-:S05]  /*b0e0*/  I2FP.F32.U32 R3, R11 ;  /* 0x0000000b00037245 */ /* 0x001fca0000201000 */
[----:B------:R-:W-:Y:S01]  /*b0f0*/  FMUL R14, R3, UR8 ;  /* 0x00000008030e7c20 */ /* 0x000fe20008400000 */
[----:B------:R-:W-:-:S05]  /*b100*/  IMAD.MOV.U32 R3, RZ, RZ, R17 ;  /* 0x000000ffff037224 */ /* 0x000fca00078e0011 */
[----:B--2---:R-:W-:Y:S05]  /*b110*/  @!P1 BRA `(.L_x_301) ;  /* 0x0000000000289947 */ /* 0x004fea0003800000 */
[----:B------:R-:W-:Y:S02]  /*b120*/  ULDC UR8, c[0x0][0x634] ;  /* 0x00018d0000087ab9 */ /* 0x000fe40000000800 */
[----:B------:R-:W-:-:S05]  /*b130*/  IADD3 R3, P1, R18, UR8, RZ ;  /* 0x0000000812037c10 */ /* 0x000fca000ff3e0ff */
[----:B------:R-:W-:-:S04]  /*b140*/  IMAD.X R13, RZ, RZ, R17, P1 ;  /* 0x000000ffff0d7224 */ /* 0x000fc800008e0611 */
[----:B------:R-:W-:-:S04]  /*b150*/  IMAD.WIDE.U32 R4, R13, UR6, RZ ;  /* 0x000000060d047c25 */ /* 0x000fc8000f8e00ff */
[----:B------:R-:W-:-:S04]  /*b160*/  IMAD.WIDE.U32 R4, P1, R3, UR7, R4 ;  /* 0x0000000703047c25 */ /* 0x000fc8000f820004 */
[----:B------:R-:W-:-:S04]  /*b170*/  IMAD.WIDE.U32 R2, R3, UR6, RZ ;  /* 0x0000000603027c25 */ /* 0x000fc8000f8e00ff */
[----:B------:R-:W-:Y:S01]  /*b180*/  IMAD.MOV.U32 R2, RZ, RZ, R5 ;  /* 0x000000ffff027224 */ /* 0x000fe200078e0005 */
[----:B------:R-:W-:Y:S01]  /*b190*/  IADD3 RZ, P3, R3, R4, RZ ;  /* 0x0000000403ff7210 */ /* 0x000fe20007f7e0ff */
[----:B------:R-:W-:-:S04]  /*b1a0*/  IMAD.X R3, RZ, RZ, RZ, P1 ;  /* 0x000000ffff037224 */ /* 0x000fc800008e06ff */
[----:B------:R-:W-:-:S08]  /*b1b0*/  IMAD.WIDE.U32.X R2, R13, UR7, R2, P3 ;  /* 0x000000070d027c25 */ /* 0x000fd000098e0402 */
.L_x_301:
[--C-:B------:R-:W-:Y:S01]  /*b1c0*/  SHF.R.U64 R10, R2, UR9, R3.reuse ;  /* 0x00000009020a7c19 */ /* 0x100fe20008001203 */
[----:B------:R-:W0:Y:S01]  /*b1d0*/  F2I.U32.TRUNC.NTZ R14, R14 ;  /* 0x0000000e000e7305 */ /* 0x000e22000020f000 */
[----:B------:R-:W-:Y:S01]  /*b1e0*/  SHF.R.U32.HI R2, RZ, UR9, R3 ;  /* 0x00000009ff027c19 */ /* 0x000fe20008011603 */
[----:B------:R-:W-:Y:S01]  /*b1f0*/  ULDC.64 UR6, c[0x0][0x620] ;  /* 0x0001880000067ab9 */ /* 0x000fe20000000a00 */
[----:B------:R-:W-:Y:S01]  /*b200*/  IADD3 R5, P1, RZ, -R10, RZ ;  /* 0x8000000aff057210 */ /* 0x000fe20007f3e0ff */
[----:B------:R-:W-:Y:S01]  /*b210*/  IMAD.MOV.U32 R3, RZ, RZ, R17 ;  /* 0x000000ffff037224 */ /* 0x000fe200078e0011 */
[----:B------:R-:W-:-:S03]  /*b220*/  ULDC.64 UR8, c[0x0][0x640] ;  /* 0x0001900000087ab9 */ /* 0x000fc60000000a00 */
[----:B------:R-:W-:Y:S01]  /*b230*/  IMAD.X R2, RZ, RZ, ~R2, P1 ;  /* 0x000000ffff027224 */ /* 0x000fe200008e0e02 */
[----:B------:R-:W-:-:S03]  /*b240*/  ISETP.NE.U32.AND P1, PT, RZ, UR8, PT ;  /* 0x00000008ff007c0c */ /* 0x000fc6000bf25070 */
[----:B------:R-:W-:Y:S01]  /*b250*/  IMAD R4, R2, UR6, RZ ;  /* 0x0000000602047c24 */ /* 0x000fe2000f8e02ff */
[----:B------:R-:W-:Y:S01]  /*b260*/  ISETP.NE.AND.EX P1, PT, RZ, UR9, PT, P1 ;  /* 0x00000009ff007c0c */ /* 0x000fe2000bf25310 */
[----:B------:R-:W-:-:S04]  /*b270*/  IMAD.MOV.U32 R2, RZ, RZ, R18 ;  /* 0x000000ffff027224 */ /* 0x000fc800078e0012 */
[----:B------:R-:W-:Y:S01]  /*b280*/  IMAD.WIDE.U32 R2, R5, UR6, R2 ;  /* 0x0000000605027c25 */ /* 0x000fe2000f8e0002 */
[----:B------:R-:W-:-:S03]  /*b290*/  ULDC UR6, c[0x0][0x618] ;  /* 0x0001860000067ab9 */ /* 0x000fc60000000800 */
[----:B------:R-:W-:Y:S01]  /*b2a0*/  IMAD R5, R5, UR7, R4 ;  /* 0x0000000705057c24 */ /* 0x000fe2000f8e0204 */
[----:B------:R-:W-:Y:S01]  /*b2b0*/  ULDC UR7, c[0x0][0x154] ;  /* 0x0000550000077ab9 */ /* 0x000fe20000000800 */
[----:B0-----:R-:W-:Y:S02]  /*b2c0*/  IMAD.MOV R4, RZ, RZ, -R14 ;  /* 0x000000ffff047224 */ /* 0x001fe400078e0a0e */
[----:B------:R-:W0:Y:S01]  /*b2d0*/  LDC R14, c[0x0][0x148] ;  /* 0x00005200ff0e7b82 */ /* 0x000e220000000800 */
[----:B------:R-:W-:Y:S02]  /*b2e0*/  IMAD.IADD R3, R3, 0x1, R5 ;  /* 0x0000000103037824 */ /* 0x000fe400078e0205 */
[----:B-1----:R-:W-:Y:S01]  /*b2f0*/  IMAD R11, R12, R4, R11 ;  /* 0x000000040c0b7224 */ /* 0x002fe200078e020b */
[----:B------:R-:W-:Y:S02]  /*b300*/  I2FP.F32.U32 R4, R9 ;  /* 0x0000000900047245 */ /* 0x000fe40000201000 */
[----:B------:R-:W-:-:S02]  /*b310*/  SHF.R.U64 R12, R2, UR6, R3 ;  /* 0x00000006020c7c19 */ /* 0x000fc40008001203 */
[----:B------:R-:W-:Y:S01]  /*b320*/  SHF.R.U32.HI R3, RZ, UR6, R3 ;  /* 0x00000006ff037c19 */ /* 0x000fe20008011603 */
[----:B------:R-:W-:Y:S01]  /*b330*/  FMUL R4, R4, UR7 ;  /* 0x0000000704047c20 */ /* 0x000fe20008400000 */
[----:B------:R-:W-:Y:S02]  /*b340*/  ULDC UR6, c[0x0][0x608] ;  /* 0x0001820000067ab9 */ /* 0x000fe40000000800 */
[--C-:B------:R-:W-:Y:S01]  /*b350*/  SHF.R.U64 R15, R12, UR6, R3.reuse ;  /* 0x000000060c0f7c19 */ /* 0x100fe20008001203 */
[----:B------:R1:W2:Y:S01]  /*b360*/  F2I.U32.TRUNC.NTZ R20, R4 ;  /* 0x0000000400147305 */ /* 0x0002a2000020f000 */
[----:B------:R-:W-:Y:S01]  /*b370*/  SHF.R.U32.HI R2, RZ, UR6, R3 ;  /* 0x00000006ff027c19 */ /* 0x000fe20008011603 */
[----:B------:R-:W-:-:S03]  /*b380*/  ULDC UR6, c[0x0][0x658] ;  /* 0x0001960000067ab9 */ /* 0x000fc60000000800 */
[--C-:B------:R-:W-:Y:S02]  /*b390*/  SHF.R.U64 R13, R15, UR6, R2.reuse ;  /* 0x000000060f0d7c19 */ /* 0x100fe40008001202 */
[----:B------:R-:W-:-:S03]  /*b3a0*/  SHF.R.U32.HI R19, RZ, UR6, R2 ;  /* 0x00000006ff137c19 */ /* 0x000fc60008011602 */
[----:B------:R-:W-:Y:S02]  /*b3b0*/  IMAD.MOV.U32 R2, RZ, RZ, R13 ;  /* 0x000000ffff027224 */ /* 0x000fe400078e000d */
[----:B------:R-:W-:Y:S01]  /*b3c0*/  IMAD.MOV.U32 R3, RZ, RZ, R19 ;  /* 0x000000ffff037224 */ /* 0x000fe200078e0013 */
[----:B-1----:R-:W-:Y:S06]  /*b3d0*/  @!P1 BRA `(.L_x_302) ;  /* 0x0000000000289947 */ /* 0x002fec0003800000 */
        /* <DEDUP_REMOVED lines=10> */
.L_x_302:
[----:B------:R-:W1:Y:S01]  /*b480*/  LDC R4, c[0x0][0x65c] ;  /* 0x00019700ff047b82 */ /* 0x000e620000000800 */
[----:B------:R-:W-:Y:S01]  /*b490*/  ULDC UR6, c[0x0][0x648] ;  /* 0x0001920000067ab9 */ /* 0x000fe20000000800 */
[----:B------:R-:W-:Y:S01]  /*b4a0*/  LOP3.LUT R15, R15, UR5, RZ, 0xc0, !PT ;  /* 0x000000050f0f7c12 */ /* 0x000fe2000f8ec0ff */
[----:B--2---:R-:W-:Y:S01]  /*b4b0*/  IMAD.MOV R20, RZ, RZ, -R20 ;  /* 0x000000ffff147224 */ /* 0x004fe200078e0a14 */
[----:B------:R-:W-:Y:S01]  /*b4c0*/  SHF.R.U64 R2, R2, UR6, R3 ;  /* 0x0000000602027c19 */ /* 0x000fe20008001203 */
[----:B------:R-:W-:Y:S01]  /*b4d0*/  ULDC UR6, c[0x0][0x638] ;  /* 0x00018e0000067ab9 */ /* 0x000fe20000000800 */
[----:B------:R-:W-:Y:S01]  /*b4e0*/  LOP3.LUT R12, R12, UR4, RZ, 0xc0, !PT ;  /* 0x000000040c0c7c12 */ /* 0x000fe2000f8ec0ff */
[----:B------:R-:W-:Y:S01]  /*b4f0*/  ULDC UR7, c[0x0][0x610] ;  /* 0x0001840000077ab9 */ /* 0x000fe20000000800 */
[----:B------:R-:W-:Y:S01]  /*b500*/  IMAD.MOV.U32 R3, RZ, RZ, 0x1 ;  /* 0x00000001ff037424 */ /* 0x000fe200078e00ff */
[----:B-1----:R-:W-:Y:S01]  /*b510*/  ISETP.NE.AND P1, PT, R4, 0x1, PT ;  /* 0x000000010400780c */ /* 0x002fe20003f25270 */
[----:B------:R-:W-:-:S02]  /*b520*/  IMAD.MOV R4, RZ, RZ, -R2 ;  /* 0x000000ffff047224 */ /* 0x000fc400078e0a02 */
[----:B------:R-:W-:Y:S02]  /*b530*/  IMAD R2, R2, UR13, R15 ;  /* 0x0000000d02027c24 */ /* 0x000fe4000f8e020f */
[----:B------:R-:W-:Y:S01]  /*b540*/  IMAD R13, R4, UR6, R13 ;  /* 0x00000006040d7c24 */ /* 0x000fe2000f8e020d */
[----:B------:R-:W-:-:S07]  /*b550*/  ULDC UR6, c[0x0][0x600] ;  /* 0x0001800000067ab9 */ /* 0x000fce0000000800 */
[----:B0-----:R-:W-:-:S04]  /*b560*/  @P1 IMAD R11, R14, R20, R9 ;  /* 0x000000140e0b1224 */ /* 0x001fc800078e0209 */
[----:B------:R-:W-:Y:S02]  /*b570*/  IMAD R11, R2, UR7, R11 ;  /* 0x00000007020b7c24 */ /* 0x000fe4000f8e020b */
[----:B------:R-:W-:-:S05]  /*b580*/  IMAD R2, R13, UR6, R12 ;  /* 0x000000060d027c24 */ /* 0x000fca000f8e020c */
[----:B------:R-:W-:Y:S02]  /*b590*/  SEL R22, R2, R11, !P1 ;  /* 0x0000000b02167207 */ /* 0x000fe40004800000 */
[----:B------:R-:W-:Y:S01]  /*b5a0*/  SEL R19, R11, R2, !P1 ;  /* 0x000000020b137207 */ /* 0x000fe20004800000 */
[----:B------:R-:W-:-:S07]  /*b5b0*/  IMAD.MOV.U32 R2, RZ, RZ, R10 ;  /* 0x000000ffff027224 */ /* 0x000fce00078e000a */
.L_x_300:
[----:B------:R-:W-:Y:S05]  /*b5c0*/  BSYNC B1 ;  /* 0x0000000000017941 */ /* 0x000fea0003800000 */
.L_x_299:
[----:B------:R-:W-:-:S13]  /*b5d0*/  LOP3.LUT P1, RZ, R3, 0xff, RZ, 0xc0, !PT ;  /* 0x000000ff03ff7812 */ /* 0x000fda000782c0ff */
[----:B------:R-:W-:Y:S05]  /*b5e0*/  @P1 BRA `(.L_x_303) ;  /* 0xfffffff000f81947 */ /* 0x000fea000383ffff */
[----:B------:R-:W-:Y:S05]  /*b5f0*/  BSYNC B0 ;  /* 0x0000000000007941 */ /* 0x000fea0003800000 */
.L_x_291:
[----:B------:R-:W-:-:S03]  /*b600*/  UMOV UR6, 0xffffffff ;  /* 0xffffffff00067882 */ /* 0x000fc60000000000 */
[----:B------:R-:W-:Y:S05]  /*b610*/  BRA.DIV UR6, `(.L_x_304) ;  /* 0x0000000606ac7947 */ /* 0x000fea000b800000 */
[----:B------:R-:W-:-:S13]  /*b620*/  ELECT P6, URZ, PT ;  /* 0x00000000003f782f */ /* 0x000fda00038c0000 */
.L_x_323:
[----:B------:R-:W-:Y:S04]  /*b630*/  BSSY B0, `(.L_x_305) ;  /* 0x0000046000007945 */ /* 0x000fe80003800000 */
[----:B------:R-:W-:Y:S05]  /*b640*/  @!P6 BRA `(.L_x_306) ;  /* 0x000000040010e947 */ /* 0x000fea0003800000 */
[----:B------:R-:W-:-:S04]  /*b650*/  LOP3.LUT R16, R16, 0x2, RZ, 0xfc, !PT ;  /* 0x0000000210107812 */ /* 0x000fc800078efcff */
[----:B------:R-:W-:-:S13]  /*b660*/  ISETP.NE.AND P0, PT, R16, 0x3, PT ;  /* 0x000000031000780c */ /* 0x000fda0003f05270 */
[----:B------:R-:W-:Y:S05]  /*b670*/  @!P0 BRA `(.L_x_307) ;  /* 0x0000000000048947 */ /* 0x000fea0003800000 */
[----:B------:R-:W-:Y:S01]  /*b680*/  BPT.TRAP 0x1 ;  /* 0x000000040000795c */ /* 0x000fe20000300000 */
.L_x_307:
[----:B------:R-:W0:Y:S01]  /*b690*/  S2R R3, SR_CgaCtaId ;  /* 0x0000000000037919 */ /* 0x000e220000008800 */
[----:B------:R-:W-:Y:S02]  /*b6a0*/  MOV R2, 0x400 ;  /* 0x0000040000027802 */ /* 0x000fe40000000f00 */
[----:B------:R-:W-:Y:S02]  /*b6b0*/  SHF.L.U32 R4, R0, 0x1f, RZ ;  /* 0x0000001f00047819 */ /* 0x000fe400000006ff */
[----:B0-----:R-:W-:-:S05]  /*b6c0*/  LEA R2, R3, R2, 0x18 ;  /* 0x0000000203027211 */ /* 0x001fca00078ec0ff */
[----:B------:R-:W-:-:S04]  /*b6d0*/  VIADD R2, R2, 0x38 ;  /* 0x0000003802027836 */ /* 0x000fc80000000000 */
[C---:B------:R-:W-:Y:S02]  /*b6e0*/  IMAD R9, R7.reuse, 0x8, R2 ;  /* 0x0000000807097824 */ /* 0x040fe400078e0202 */
[----:B------:R-:W-:Y:S02]  /*b6f0*/  VIADD R7, R7, 0x1 ;  /* 0x0000000107077836 */ /* 0x000fe40000000000 */
[----:B------:R-:W0:Y:S03]  /*b700*/  SYNCS.PHASECHK.TRANS64.TRYWAIT P0, [R9+URZ], R4 ;  /* 0x00000004090075a7 */ /* 0x000e26000800017f */
[----:B------:R-:W-:-:S04]  /*b710*/  ISETP.NE.AND P1, PT, R7, 0x7, PT ;  /* 0x000000070700780c */ /* 0x000fc80003f25270 */
[----:B------:R-:W-:Y:S02]  /*b720*/  SEL R3, RZ, 0x1, P1 ;  /* 0x00000001ff037807 */ /* 0x000fe40000800000 */
[----:B------:R-:W-:Y:S02]  /*b730*/  SEL R7, R7, RZ, P1 ;  /* 0x000000ff07077207 */ /* 0x000fe40000800000 */
[----:B------:R-:W-:-:S03]  /*b740*/  LOP3.LUT R6, R0, R3, RZ, 0x3c, !PT ;  /* 0x0000000300067212 */ /* 0x000fc600078e3cff */
[----:B------:R-:W-:Y:S01]  /*b750*/  IMAD R8, R7, 0x8, R2 ;  /* 0x0000000807087824 */ /* 0x000fe200078e0202 */
[----:B------:R-:W-:Y:S01]  /*b760*/  SHF.L.U32 R5, R6, 0x1f, RZ ;  /* 0x0000001f06057819 */ /* 0x000fe200000006ff */
[----:B0-----:R-:W-:Y:S06]  /*b770*/  @!P0 BRA `(.L_x_308) ;  /* 0x0000000400748947 */ /* 0x001fec0003800000 */
.L_x_324:
[----:B------:R-:W1:Y:S01]  /*b780*/  SYNCS.PHASECHK.TRANS64.TRYWAIT P0, [R8+URZ], R5 ;  /* 0x00000005080075a7 */ /* 0x000e62000800017f */
[----:B------:R-:W-:-:S05]  /*b790*/  VIADD R0, R7, 0x1 ;  /* 0x0000000107007836 */ /* 0x000fca0000000000 */
[----:B------:R-:W-:-:S04]  /*b7a0*/  ISETP.NE.AND P1, PT, R0, 0x7, PT ;  /* 0x000000070000780c */ /* 0x000fc80003f25270 */
[----:B------:R-:W-:Y:S02]  /*b7b0*/  SEL R3, RZ, 0x1, P1 ;  /* 0x00000001ff037807 */ /* 0x000fe40000800000 */
[----:B------:R-:W-:Y:S02]  /*b7c0*/  SEL R7, R0, RZ, P1 ;  /* 0x000000ff00077207 */ /* 0x000fe40000800000 */
[----:B------:R-:W-:-:S03]  /*b7d0*/  LOP3.LUT R6, R6, R3, RZ, 0x3c, !PT ;  /* 0x0000000306067212 */ /* 0x000fc600078e3cff */
[----:B0-----:R-:W-:Y:S01]  /*b7e0*/  IMAD R9, R7, 0x8, R2 ;  /* 0x0000000807097824 */ /* 0x001fe200078e0202 */
[----:B------:R-:W-:Y:S01]  /*b7f0*/  SHF.L.U32 R4, R6, 0x1f, RZ ;  /* 0x0000001f06047819 */ /* 0x000fe200000006ff */
[----:B-1----:R-:W-:Y:S06]  /*b800*/  @!P0 BRA `(.L_x_309) ;  /* 0x0000000400648947 */ /* 0x002fec0003800000 */
.L_x_325:
        /* <DEDUP_REMOVED lines=9> */
.L_x_326:
        /* <DEDUP_REMOVED lines=9> */
.L_x_327:
[----:B------:R-:W1:Y:S01]  /*b930*/  SYNCS.PHASECHK.TRANS64.TRYWAIT P0, [R9+URZ], R4 ;  /* 0x00000004090075a7 */ /* 0x000e62000800017f */
[----:B------:R-:W-:-:S05]  /*b940*/  VIADD R0, R7, 0x1 ;  /* 0x0000000107007836 */ /* 0x000fca0000000000 */
[----:B------:R-:W-:-:S04]  /*b950*/  ISETP.NE.AND P1, PT, R0, 0x7, PT ;  /* 0x000000070000780c */ /* 0x000fc80003f25270 */
[----:B------:R-:W-:Y:S02]  /*b960*/  SEL R3, RZ, 0x1, P1 ;  /* 0x00000001ff037807 */ /* 0x000fe40000800000 */
[----:B------:R-:W-:Y:S02]  /*b970*/  SEL R7, R0, RZ, P1 ;  /* 0x000000ff00077207 */ /* 0x000fe40000800000 */
[----:B------:R-:W-:-:S03]  /*b980*/  LOP3.LUT R11, R6, R3, RZ, 0x3c, !PT ;  /* 0x00000003060b7212 */ /* 0x000fc600078e3cff */
[----:B------:R-:W-:Y:S01]  /*b990*/  IMAD R6, R7, 0x8, R2 ;  /* 0x0000000807067824 */ /* 0x000fe200078e0202 */
[----:B0-----:R-:W-:Y:S01]  /*b9a0*/  SHF.L.U32 R5, R11, 0x1f, RZ ;  /* 0x0000001f0b057819 */ /* 0x001fe200000006ff */
[----:B-1----:R-:W-:Y:S06]  /*b9b0*/  @!P0 BRA `(.L_x_312) ;  /* 0x0000000400348947 */ /* 0x002fec0003800000 */
.L_x_328:
[----:B------:R-:W1:Y:S01]  /*b9c0*/  SYNCS.PHASECHK.TRANS64.TRYWAIT P0, [R6+URZ], R5 ;  /* 0x00000005060075a7 */ /* 0x000e62000800017f */
[----:B------:R-:W-:-:S05]  /*b9d0*/  VIADD R0, R7, 0x1 ;  /* 0x0000000107007836 */ /* 0x000fca0000000000 */
[----:B------:R-:W-:-:S04]  /*b9e0*/  ISETP.NE.AND P1, PT, R0, 0x7, PT ;  /* 0x000000070000780c */ /* 0x000fc80003f25270 */
[----:B0-----:R-:W-:Y:S02]  /*b9f0*/  SEL R4, RZ, 0x1, P1 ;  /* 0x00000001ff047807 */ /* 0x001fe40000800000 */
[----:B------:R-:W-:Y:S02]  /*ba00*/  SEL R3, R0, RZ, P1 ;  /* 0x000000ff00037207 */ /* 0x000fe40000800000 */
[----:B------:R-:W-:Y:S01]  /*ba10*/  LOP3.LUT R0, R11, R4, RZ, 0x3c, !PT ;  /* 0x000000040b007212 */ /* 0x000fe200078e3cff */
[----:B-1----:R-:W-:Y:S06]  /*ba20*/  @!P0 BRA `(.L_x_313) ;  /* 0x00000004002c8947 */ /* 0x002fec0003800000 */
.L_x_329:
[----:B------:R-:W-:Y:S01]  /*ba30*/  IMAD R3, R3, 0x8, R2 ;  /* 0x0000000803037824 */ /* 0x000fe200078e0202 */
[----:B------:R-:W-:-:S07]  /*ba40*/  SHF.L.U32 R0, R0, 0x1f, RZ ;  /* 0x0000001f00007819 */ /* 0x000fce00000006ff */
.L_x_314:
[----:B-1----:R1:W2:Y:S02]  /*ba50*/  SYNCS.PHASECHK.TRANS64.TRYWAIT P0, [R3+URZ], R0 ;  /* 0x00000000030075a7 */ /* 0x0022a4000800017f */
[----:B--2---:R-:W-:Y:S05]  /*ba60*/  @!P0 NANOSLEEP.SYNCS 0x989680 ;  /* 0x009896800000895d */ /* 0x004fea0003900000 */
[----:B------:R-:W2:Y:S02]  /*ba70*/  @!P0 SYNCS.PHASECHK.TRANS64 P0, [R3+URZ], R0 ;  /* 0x00000000030085a7 */ /* 0x000ea4000800007f */
[----:B--2---:R-:W-:Y:S05]  /*ba80*/  @!P0 BRA `(.L_x_314) ;  /* 0xfffffffc00f08947 */ /* 0x004fea000383ffff */
.L_x_306:
[----:B------:R-:W-:Y:S05]  /*ba90*/  BSYNC B0 ;  /* 0x0000000000007941 */ /* 0x000fea0003800000 */
.L_x_305:
[----:B------:R-:W-:Y:S05]  /*baa0*/  EXIT ;  /* 0x000000000000794d */ /* 0x000fea0003800000 */
.L_x_15:
[----:B-1----:R1:W2:Y:S02]  /*bab0*/  SYNCS.PHASECHK.TRANS64.TRYWAIT P0, [R159+URZ], R0 ;  /* 0x000000009f0075a7 */ /* 0x0022a4000800017f */
[----:B--2---:R-:W-:Y:S05]  /*bac0*/  @!P0 NANOSLEEP.SYNCS 0x989680 ;  /* 0x009896800000895d */ /* 0x004fea0003900000 */
[----:B------:R-:W2:Y:S02]  /*bad0*/  @!P0 SYNCS.PHASECHK.TRANS64 P0, [R159+URZ], R0 ;  /* 0x000000009f0085a7 */ /* 0x000ea4000800007f */
[----:B--2---:R-:W-:Y:S05]  /*bae0*/  @!P0 BRA `(.L_x_15) ;  /* 0xfffffffc00f08947 */ /* 0x004fea000383ffff */
[----:B------:R-:W-:Y:S05]  /*baf0*/  BRA `(.L_x_315) ;  /* 0xffffff5800807947 */ /* 0x000fea000383ffff */
.L_x_20:
[----:B--2---:R2:W3:Y:S02]  /*bb00*/  SYNCS.PHASECHK.TRANS64.TRYWAIT P1, [R3+URZ], R0 ;  /* 0x00000000030075a7 */ /* 0x0044e4000802017f */
[----:B---3--:R-:W-:Y:S05]  /*bb10*/  @!P1 NANOSLEEP.SYNCS 0x989680 ;  /* 0x009896800000995d */ /* 0x008fea0003900000 */
[----:B------:R-:W3:Y:S02]  /*bb20*/  @!P1 SYNCS.PHASECHK.TRANS64 P1, [R3+URZ], R0 ;  /* 0x00000000030095a7 */ /* 0x000ee4000802007f */
[----:B---3--:R-:W-:Y:S05]  /*bb30*/  @!P1 BRA `(.L_x_20) ;  /* 0xfffffffc00f09947 */ /* 0x008fea000383ffff */
[----:B------:R-:W-:Y:S05]  /*bb40*/  BRA `(.L_x_19) ;  /* 0xffffff5800ec7947 */ /* 0x000fea000383ffff */
.L_x_25:
[----:B--2---:R-:W-:-:S04]  /*bb50*/  IMAD.U32 R4, RZ, RZ, UR8 ;  /* 0x00000008ff047e24 */ /* 0x004fc8000f8e00ff */
[----:B------:R2:W3:Y:S03]  /*bb60*/  SYNCS.PHASECHK.TRANS64.TRYWAIT P1, [R4+URZ], R3 ;  /* 0x00000003040075a7 */ /* 0x0004e6000802017f */
[----:B---3--:R-:W-:Y:S05]  /*bb70*/  @!P1 NANOSLEEP.SYNCS 0x989680 ;  /* 0x009896800000995d */ /* 0x008fea0003900000 */
[----:B------:R-:W3:Y:S02]  /*bb80*/  @!P1 SYNCS.PHASECHK.TRANS64 P1, [R4+URZ], R3 ;  /* 0x00000003040095a7 */ /* 0x000ee4000802007f */
[----:B---3--:R-:W-:Y:S05]  /*bb90*/  @!P1 BRA `(.L_x_25) ;  /* 0xfffffffc00ec9947 */ /* 0x008fea000383ffff */
[----:B------:R-:W-:Y:S05]  /*bba0*/  BRA `(.L_x_24) ;  /* 0xffffff6000487947 */ /* 0x000fea000383ffff */
.L_x_31:
[----:B-1----:R1:W2:Y:S02]  /*bbb0*/  SYNCS.PHASECHK.TRANS64.TRYWAIT P0, [R159+URZ+0x10], R0 ;  /* 0x000010009f0075a7 */ /* 0x0022a4000800017f */
[----:B--2---:R-:W-:Y:S05]  /*bbc0*/  @!P0 NANOSLEEP.SYNCS 0x989680 ;  /* 0x009896800000895d */ /* 0x004fea0003900000 */
[----:B------:R-:W2:Y:S02]  /*bbd0*/  @!P0 SYNCS.PHASECHK.TRANS64 P0, [R159+URZ+0x10], R0 ;  /* 0x000010009f0085a7 */ /* 0x000ea4000800007f */
[----:B--2---:R-:W-:Y:S05]  /*bbe0*/  @!P0 BRA `(.L_x_31) ;  /* 0xfffffffc00f08947 */ /* 0x004fea000383ffff */
[----:B------:R-:W-:Y:S05]  /*bbf0*/  BRA `(.L_x_316) ;  /* 0xffffff68001c7947 */ /* 0x000fea000383ffff */
.L_x_292:
[----:B------:R-:W-:Y:S01]  /*bc00*/  BSSY B1, `(.L_x_317) ;  /* 0x0000006000017945 */ /* 0x000fe20003800000 */
[----:B------:R-:W-:-:S07]  /*bc10*/  IMAD.MOV.U32 R15, RZ, RZ, -0x1 ;  /* 0xffffffffff0f7424 */ /* 0x000fce00078e00ff */
[----:B-----5:R-:W-:Y:S05]  /*bc20*/  WARPSYNC.COLLECTIVE R15, `(.L_x_318) ;  /* 0x000000000f0c7348 */ /* 0x020fea0003c00000 */
[----:B------:R-:W-:Y:S02]  /*bc30*/  ELECT P6, UR62, PT ;  /* 0x00000000003e782f */ /* 0x000fe400038c0000 */
[----:B------:R-:W-:Y:S01]  /*bc40*/  MOV R14, UR62 ;  /* 0x0000003e000e7c02 */ /* 0x000fe20008000f00 */
[----:B-----5:R-:W-:Y:S10]  /*bc50*/  ENDCOLLECTIVE ;  /* 0x000000000000791b */ /* 0x020ff40003800000 */
.L_x_318:
[----:B------:R-:W-:Y:S05]  /*bc60*/  BSYNC B1 ;  /* 0x0000000000017941 */ /* 0x000fea0003800000 */
.L_x_317:
[----:B------:R-:W-:Y:S05]  /*bc70*/  BRA `(.L_x_319) ;  /* 0xffffffec00607947 */ /* 0x000fea000383ffff */
.L_x_295:
[----:B0-----:R0:W1:Y:S02]  /*bc80*/  SYNCS.PHASECHK.TRANS64.TRYWAIT P1, [R10+URZ+0x38], R5 ;  /* 0x000038050a0075a7 */ /* 0x001064000802017f */
[----:B-1----:R-:W-:Y:S05]  /*bc90*/  @!P1 NANOSLEEP.SYNCS 0x989680 ;  /* 0x009896800000995d */ /* 0x002fea0003900000 */
[----:B------:R-:W1:Y:S02]  /*bca0*/  @!P1 SYNCS.PHASECHK.TRANS64 P1, [R10+URZ+0x38], R5 ;  /* 0x000038050a0095a7 */ /* 0x000e64000802007f */
[----:B-1----:R-:W-:Y:S05]  /*bcb0*/  @!P1 BRA `(.L_x_295) ;  /* 0xfffffffc00f09947 */ /* 0x002fea000383ffff */
[----:B------:R-:W-:Y:S05]  /*bcc0*/  BRA `(.L_x_320) ;  /* 0xffffffec00947947 */ /* 0x000fea000383ffff */
.L_x_304:
[----:B------:R-:W-:Y:S01]  /*bcd0*/  BSSY B0, `(.L_x_321) ;  /* 0x0000006000007945 */ /* 0x000fe20003800000 */
[----:B------:R-:W-:-:S07]  /*bce0*/  IMAD.MOV.U32 R15, RZ, RZ, -0x1 ;  /* 0xffffffffff0f7424 */ /* 0x000fce00078e00ff */
[----:B-----5:R-:W-:Y:S05]  /*bcf0*/  WARPSYNC.COLLECTIVE R15, `(.L_x_322) ;  /* 0x000000000f0c7348 */ /* 0x020fea0003c00000 */
[----:B------:R-:W-:Y:S02]  /*bd00*/  ELECT P6, UR62, PT ;  /* 0x00000000003e782f */ /* 0x000fe400038c0000 */
[----:B------:R-:W-:Y:S01]  /*bd10*/  MOV R14, UR62 ;  /* 0x0000003e000e7c02 */ /* 0x000fe20008000f00 */
[----:B-----5:R-:W-:Y:S10]  /*bd20*/  ENDCOLLECTIVE ;  /* 0x000000000000791b */ /* 0x020ff40003800000 */
.L_x_322:
[----:B------:R-:W-:Y:S05]  /*bd30*/  BSYNC B0 ;  /* 0x0000000000007941 */ /* 0x000fea0003800000 */
.L_x_321:
[----:B------:R-:W-:Y:S05]  /*bd40*/  BRA `(.L_x_323) ;  /* 0xfffffff800387947 */ /* 0x000fea000383ffff */
.L_x_308:
[----:B0-----:R0:W1:Y:S02]  /*bd50*/  SYNCS.PHASECHK.TRANS64.TRYWAIT P0, [R9+URZ], R4 ;  /* 0x00000004090075a7 */ /* 0x001064000800017f */
[----:B-1----:R-:W-:Y:S05]  /*bd60*/  @!P0 NANOSLEEP.SYNCS 0x989680 ;  /* 0x009896800000895d */ /* 0x002fea0003900000 */
[----:B------:R-:W1:Y:S02]  /*bd70*/  @!P0 SYNCS.PHASECHK.TRANS64 P0, [R9+URZ], R4 ;  /* 0x00000004090085a7 */ /* 0x000e64000800007f */
[----:B-1----:R-:W-:Y:S05]  /*bd80*/  @!P0 BRA `(.L_x_308) ;  /* 0xfffffffc00f08947 */ /* 0x002fea000383ffff */
[----:B------:R-:W-:Y:S05]  /*bd90*/  BRA `(.L_x_324) ;  /* 0xfffffff800787947 */ /* 0x000fea000383ffff */
.L_x_309:
[----:B0-----:R0:W1:Y:S02]  /*bda0*/  SYNCS.PHASECHK.TRANS64.TRYWAIT P0, [R8+URZ], R5 ;  /* 0x00000005080075a7 */ /* 0x001064000800017f */
[----:B-1----:R-:W-:Y:S05]  /*bdb0*/  @!P0 NANOSLEEP.SYNCS 0x989680 ;  /* 0x009896800000895d */ /* 0x002fea0003900000 */
[----:B------:R-:W1:Y:S02]  /*bdc0*/  @!P0 SYNCS.PHASECHK.TRANS64 P0, [R8+URZ], R5 ;  /* 0x00000005080085a7 */ /* 0x000e64000800007f */
[----:B-1----:R-:W-:Y:S05]  /*bdd0*/  @!P0 BRA `(.L_x_309) ;  /* 0xfffffffc00f08947 */ /* 0x002fea000383ffff */
[----:B------:R-:W-:Y:S05]  /*bde0*/  BRA `(.L_x_325) ;  /* 0xfffffff800887947 */ /* 0x000fea000383ffff */
.L_x_310:
[----:B0-----:R0:W1:Y:S02]  /*bdf0*/  SYNCS.PHASECHK.TRANS64.TRYWAIT P0, [R9+URZ], R4 ;  /* 0x00000004090075a7 */ /* 0x001064000800017f */
[----:B-1----:R-:W-:Y:S05]  /*be00*/  @!P0 NANOSLEEP.SYNCS 0x989680 ;  /* 0x009896800000895d */ /* 0x002fea0003900000 */
[----:B------:R-:W1:Y:S02]  /*be10*/  @!P0 SYNCS.PHASECHK.TRANS64 P0, [R9+URZ], R4 ;  /* 0x00000004090085a7 */ /* 0x000e64000800007f */
[----:B-1----:R-:W-:Y:S05]  /*be20*/  @!P0 BRA `(.L_x_310) ;  /* 0xfffffffc00f08947 */ /* 0x002fea000383ffff */
[----:B------:R-:W-:Y:S05]  /*be30*/  BRA `(.L_x_326) ;  /* 0xfffffff800987947 */ /* 0x000fea000383ffff */
.L_x_311:
[----:B0-----:R0:W1:Y:S02]  /*be40*/  SYNCS.PHASECHK.TRANS64.TRYWAIT P0, [R8+URZ], R5 ;  /* 0x00000005080075a7 */ /* 0x001064000800017f */
[----:B-1----:R-:W-:Y:S05]  /*be50*/  @!P0 NANOSLEEP.SYNCS 0x989680 ;  /* 0x009896800000895d */ /* 0x002fea0003900000 */
[----:B------:R-:W1:Y:S02]  /*be60*/  @!P0 SYNCS.PHASECHK.TRANS64 P0, [R8+URZ], R5 ;  /* 0x00000005080085a7 */ /* 0x000e64000800007f */
[----:B-1----:R-:W-:Y:S05]  /*be70*/  @!P0 BRA `(.L_x_311) ;  /* 0xfffffffc00f08947 */ /* 0x002fea000383ffff */
[----:B------:R-:W-:Y:S05]  /*be80*/  BRA `(.L_x_327) ;  /* 0xfffffff800a87947 */ /* 0x000fea000383ffff */
.L_x_312:
[----:B0-----:R0:W1:Y:S02]  /*be90*/  SYNCS.PHASECHK.TRANS64.TRYWAIT P0, [R9+URZ], R4 ;  /* 0x00000004090075a7 */ /* 0x001064000800017f */
[----:B-1----:R-:W-:Y:S05]  /*bea0*/  @!P0 NANOSLEEP.SYNCS 0x989680 ;  /* 0x009896800000895d */ /* 0x002fea0003900000 */
[----:B------:R-:W1:Y:S02]  /*beb0*/  @!P0 SYNCS.PHASECHK.TRANS64 P0, [R9+URZ], R4 ;  /* 0x00000004090085a7 */ /* 0x000e64000800007f */
[----:B-1----:R-:W-:Y:S05]  /*bec0*/  @!P0 BRA `(.L_x_312) ;  /* 0xfffffffc00f08947 */ /* 0x002fea000383ffff */
[----:B------:R-:W-:Y:S05]  /*bed0*/  BRA `(.L_x_328) ;  /* 0xfffffff800b87947 */ /* 0x000fea000383ffff */
.L_x_313:
[----:B0-----:R0:W1:Y:S02]  /*bee0*/  SYNCS.PHASECHK.TRANS64.TRYWAIT P0, [R6+URZ], R5 ;  /* 0x00000005060075a7 */ /* 0x001064000800017f */
[----:B-1----:R-:W-:Y:S05]  /*bef0*/  @!P0 NANOSLEEP.SYNCS 0x989680 ;  /* 0x009896800000895d */ /* 0x002fea0003900000 */
[----:B------:R-:W1:Y:S02]  /*bf00*/  @!P0 SYNCS.PHASECHK.TRANS64 P0, [R6+URZ], R5 ;  /* 0x00000005060085a7 */ /* 0x000e64000800007f */
[----:B-1----:R-:W-:Y:S05]  /*bf10*/  @!P0 BRA `(.L_x_313) ;  /* 0xfffffffc00f08947 */ /* 0x002fea000383ffff */
[----:B------:R-:W-:Y:S05]  /*bf20*/  BRA `(.L_x_329) ;  /* 0xfffffff800c07947 */ /* 0x000fea000383ffff */
.L_x_330:
[----:B------:R-:W-:-:S00]  /*bf30*/  BRA `(.L_x_330) ;  /* 0xfffffffc00fc7947 */ /* 0x000fc0000383ffff */
[----:B------:R-:W-:-:S00]  /*bf40*/  NOP ;  /* 0x0000000000007918 */ /* 0x000fc00000000000 */
        /* <DEDUP_REMOVED lines=11> */
.L_x_331:


//--------------------- .nv.global.init           --------------------------
	.section	.nv.global.init,"aw",@progbits
.nv.global.init:
	.type		$str$22,@object
	.size		$str$22,($str$23 - $str$22)
$str$22:
        /*0000*/ 	.byte	0x6b, 0x5f, 0x74, 0x69, 0x6c, 0x65, 0x5f, 0x63, 0x6f, 0x75, 0x6e, 0x74, 0x20, 0x3e, 0x3d, 0x20
        /*0010*/ 	.byte	0x31, 0x00
	.type		$str$23,@object
	.size		$str$23,(__unnamed_1 - $str$23)
$str$23:
        /*0012*/ 	.byte	0x2f, 0x74, 0x6d, 0x70, 0x2f, 0x63, 0x75, 0x74, 0x6c, 0x61, 0x73, 0x73, 0x5f, 0x73, 0x77, 0x65
        /*0022*/ 	.byte	0x65, 0x70, 0x5f, 0x73, 0x72, 0x63, 0x2f, 0x69, 0x6e, 0x63, 0x6c, 0x75, 0x64, 0x65, 0x2f, 0x63
        /*0032*/ 	.byte	0x75, 0x74, 0x6c, 0x61, 0x73, 0x73, 0x2f, 0x67, 0x65, 0x6d, 0x6d, 0x2f, 0x63, 0x6f, 0x6c, 0x6c
        /*0042*/ 	.byte	0x65, 0x63, 0x74, 0x69, 0x76, 0x65, 0x2f, 0x73, 0x6d, 0x39, 0x30, 0x5f, 0x6d, 0x6d, 0x61, 0x5f
        /*0052*/ 	.byte	0x74, 0x6d, 0x61, 0x5f, 0x67, 0x6d, 0x6d, 0x61, 0x5f, 0x73, 0x73, 0x5f, 0x77, 0x61, 0x72, 0x70
        /*0062*/ 	.byte	0x73, 0x70, 0x65, 0x63, 0x69, 0x61, 0x6c, 0x69, 0x7a, 0x65, 0x64, 0x2e, 0x68, 0x70, 0x70, 0x00
	.type		__unnamed_1,@object
	.size		__unnamed_1,(.L_0 - __unnamed_1)
__unnamed_1:
        /*0072*/ 	.byte	0x76, 0x6f, 0x69, 0x64, 0x20, 0x63, 0x75, 0x74, 0x6c, 0x61, 0x73, 0x73, 0x3a, 0x3a, 0x67, 0x65
        /* <DEDUP_REMOVED lines=180> */
        /*0bc2*/ 	.byte	0x79, 0x5d, 0x00
.L_0:


//--------------------- .nv.shared._ZN7cutlass13device_kernelINS_4gemm6kernel13GemmUniversalIN4cute5tupleIJiiiiEEENS1_10collective13CollectiveMmaINS1_34MainloopSm90TmaGmmaWarpSpecializedILi7ENS5_IJNS4_1CILi1EEESB_SB_EEENS1_32KernelTmaWarpSpecializedPingpongEEENS5_IJNSA_ILi64EEENSA_ILi256EEENSA_ILi128EEEEEENS_10bfloat16_tENS5_IJlSB_lEEESJ_SK_NS4_8TiledMMAINS4_8MMA_AtomIJNS4_4SM904GMMA28MMA_64x256x16_F32BF16BF16_SSILNSO_5MajorE0ELSQ_0ELNSO_7ScaleInE1ELSR_1EEEEEENS4_6LayoutISC_NS5_IJNSA_ILi0EEESV_SV_EEEEENS5_IJNS4_10UnderscoreESY_SY_EEEEENS4_13SM90_TMA_LOADENS4_14ComposedLayoutINS4_7SwizzleILi3ELi4ELi3EEENS4_18smem_ptr_flag_bitsILi16EEENSU_INS5_IJNSA_ILi8EEESF_EEENS5_IJSF_SB_EEEEEEEvNS4_8identityES11_S1B_vS1C_EENS_8epilogue10collective6detail29Sm90TmaWarpSpecializedAdapterINS1F_15DefaultEpilogueISJ_SK_SK_NS1E_6thread17LinearCombinationISJ_Li1EffLNS1J_9ScaleType4KindE0ELNS_15FloatRoundStyleE2ESJ_EENS1_15EpilogueDefaultEEEEEvvEEEEvNT_6ParamsE --------------------------
	.section	.nv.shared._ZN7cutlass13device_kernelINS_4gemm6kernel13GemmUniversalIN4cute5tupleIJiiiiEEENS1_10collective13CollectiveMmaINS1_34MainloopSm90TmaGmmaWarpSpecializedILi7ENS5_IJNS4_1CILi1EEESB_SB_EEENS1_32KernelTmaWarpSpecializedPingpongEEENS5_IJNSA_ILi64EEENSA_ILi256EEENSA_ILi128EEEEEENS_10bfloat16_tENS5_IJlSB_lEEESJ_SK_NS4_8TiledMMAINS4_8MMA_AtomIJNS4_4SM904GMMA28MMA_64x256x16_F32BF16BF16_SSILNSO_5MajorE0ELSQ_0ELNSO_7ScaleInE1ELSR_1EEEEEENS4_6LayoutISC_NS5_IJNSA_ILi0EEESV_SV_EEEEENS5_IJNS4_10UnderscoreESY_SY_EEEEENS4_13SM90_TMA_LOADENS4_14ComposedLayoutINS4_7SwizzleILi3ELi4ELi3EEENS4_18smem_ptr_flag_bitsILi16EEENSU_INS5_IJNSA_ILi8EEESF_EEENS5_IJSF_SB_EEEEEEEvNS4_8identityES11_S1B_vS1C_EENS_8epilogue10collective6detail29Sm90TmaWarpSpecializedAdapterINS1F_15DefaultEpilogueISJ_SK_SK_NS1E_6thread17LinearCombinationISJ_Li1EffLNS1J_9ScaleType4KindE0ELNS_15FloatRoundStyleE2ESJ_EENS1_15EpilogueDefaultEEEEEvvEEEEvNT_6ParamsE,"aw",@nobits
	.sectionflags	@""
	.align	16
	.zero		1024


//--------------------- .nv.shared.reserved.0     --------------------------
	.section	.nv.shared.reserved.0,"aw",@nobits
	.weak		__nv_reservedSMEM_offset_0_alias
	.size		__nv_reservedSMEM_offset_0_alias, 0, 0
	.other		__nv_reservedSMEM_offset_0_alias,@"STO_CUDA_RESERVED_SHARED STV_DEFAULT"
__nv_reservedSMEM_offset_0_alias:
	.zero		0


//--------------------- .nv.global                --------------------------
	.section	.nv.global,"aw",@nobits
.nv.global:
	.type		_ZN40_INTERNAL_3c9f4ab0_4_k_cu_529f6ad0_165194cute1_E,@object
	.size		_ZN40_INTERNAL_3c9f4ab0_4_k_cu_529f6ad0_165194cute1_E,(_ZN40_INTERNAL_3c9f4ab0_4_k_cu_529f6ad0_165194cuda3std3__45__cpo6cbeginE - _ZN40_INTERNAL_3c9f4ab0_4_k_cu_529f6ad0_165194cute1_E)
_ZN40_INTERNAL_3c9f4ab0_4_k_cu_529f6ad0_165194cute1_E:
	.zero		1
	.type		_ZN40_INTERNAL_3c9f4ab0_4_k_cu_529f6ad0_165194cuda3std3__45__cpo6cbeginE,@object
	.size		_ZN40_INTERNAL_3c9f4ab0_4_k_cu_529f6ad0_165194cuda3std3__45__cpo6cbeginE,(_ZN40_INTERNAL_3c9f4ab0_4_k_cu_529f6ad0_165194cuda3std3__48in_placeE - _ZN40_INTERNAL_3c9f4ab0_4_k_cu_529f6ad0_165194cuda3std3__45__cpo6cbeginE)
_ZN40_INTERNAL_3c9f4ab0_4_k_cu_529f6ad0_165194cuda3std3__45__cpo6cbeginE:
	.zero		1
	.type		_ZN40_INTERNAL_3c9f4ab0_4_k_cu_529f6ad0_165194cuda3std3__48in_placeE,@object
	.size		_ZN40_INTERNAL_3c9f4ab0_4_k_cu_529f6ad0_165194cuda3std3__48in_placeE,(_ZN40_INTERNAL_3c9f4ab0_4_k_cu_529f6ad0_165194cuda3std6ranges3__45__cpo9iter_moveE - _ZN40_INTERNAL_3c9f4ab0_4_k_cu_529f6ad0_165194cuda3std3__48in_placeE)
_ZN40_INTERNAL_3c9f4ab0_4_k_cu_529f6ad0_165194cuda3std3__48in_placeE:
	.zero		1
	.type		_ZN40_INTERNAL_3c9f4ab0_4_k_cu_529f6ad0_165194cuda3std6ranges3__45__cpo9iter_moveE,@object
	.size		_ZN40_INTERNAL_3c9f4ab0_4_k_cu_529f6ad0_165194cuda3std6ranges3__45__cpo9iter_moveE,(_ZN40_INTERNAL_3c9f4ab0_4_k_cu_529f6ad0_165194cuda3std3__45__cpo5beginE - _ZN40_INTERNAL_3c9f4ab0_4_k_cu_529f6ad0_165194cuda3std6ranges3__45__cpo9iter_moveE)
_ZN40_INTERNAL_3c9f4ab0_4_k_cu_529f6ad0_165194cuda3std6ranges3__45__cpo9iter_moveE:
	.zero		1
	.type		_ZN40_INTERNAL_3c9f4ab0_4_k_cu_529f6ad0_165194cuda3std3__45__cpo5beginE,@object
	.size		_ZN40_INTERNAL_3c9f4ab0_4_k_cu_529f6ad0_165194cuda3std3__45__cpo5beginE,(_ZN40_INTERNAL_3c9f4ab0_4_k_cu_529f6ad0_165194cuda3std3__442_GLOBAL__N__3c9f4ab0_4_k_cu_529f6ad0_165196ignoreE - _ZN40_INTERNAL_3c9f4ab0_4_k_cu_529f6ad0_165194cuda3std3__45__cpo5beginE)
_ZN40_INTERNAL_3c9f4ab0_4_k_cu_529f6ad0_165194cuda3std3__45__cpo5beginE:
	.zero		1
	.type		_ZN40_INTERNAL_3c9f4ab0_4_k_cu_529f6ad0_165194cuda3std3__442_GLOBAL__N__3c9f4ab0_4_k_cu_529f6ad0_165196ignoreE,@object
	.size		_ZN40_INTERNAL_3c9f4ab0_4_k_cu_529f6ad0_165194cuda3std3__442_GLOBAL__N__3c9f4ab0_4_k_cu_529f6ad0_165196ignoreE,(_ZN40_INTERNAL_3c9f4ab0_4_k_cu_529f6ad0_165194cute7productE - _ZN40_INTERNAL_3c9f4ab0_4_k_cu_529f6ad0_165194cuda3std3__442_GLOBAL__N__3c9f4ab0_4_k_cu_529f6ad0_165196ignoreE)
_ZN40_INTERNAL_3c9f4ab0_4_k_cu_529f6ad0_165194cuda3std3__442_GLOBAL__N__3c9f4ab0_4_k_cu_529f6ad0_165196ignoreE:
	.zero		1
	.type		_ZN40_INTERNAL_3c9f4ab0_4_k_cu_529f6ad0_165194cute7productE,@object
	.size		_ZN40_INTERNAL_3c9f4ab0_4_k_cu_529f6ad0_165194cute7productE,(_ZN40_INTERNAL_3c9f4ab0_4_k_cu_529f6ad0_165194cuda3std3__45__cpo3endE - _ZN40_INTERNAL_3c9f4ab0_4_k_cu_529f6ad0_165194cute7productE)
_ZN40_INTERNAL_3c9f4ab0_4_k_cu_529f6ad0_165194cute7productE:
	.zero		1
	.type		_ZN40_INTERNAL_3c9f4ab0_4_k_cu_529f6ad0_165194cuda3std3__45__cpo3endE,@object
	.size		_ZN40_INTERNAL_3c9f4ab0_4_k_cu_529f6ad0_165194cuda3std3__45__cpo3endE,(_ZN40_INTERNAL_3c9f4ab0_4_k_cu_529f6ad0_165194cuda3std3__419piecewise_constructE - _ZN40_INTERNAL_3c9f4ab0_4_k_cu_529f6ad0_165194cuda3std3__45__cpo3endE)
_ZN40_INTERNAL_3c9f4ab0_4_k_cu_529f6ad0_165194cuda3std3__45__cpo3endE:
	.zero		1
	.type		_ZN40_INTERNAL_3c9f4ab0_4_k_cu_529f6ad0_165194cuda3std3__419piecewise_constructE,@object
	.size		_ZN40_INTERNAL_3c9f4ab0_4_k_cu_529f6ad0_165194cuda3std3__419piecewise_constructE,(_ZN40_INTERNAL_3c9f4ab0_4_k_cu_529f6ad0_165194cuda3std3__45__cpo4cendE - _ZN40_INTERNAL_3c9f4ab0_4_k_cu_529f6ad0_165194cuda3std3__419piecewise_constructE)
_ZN40_INTERNAL_3c9f4ab0_4_k_cu_529f6ad0_165194cuda3std3__419piecewise_constructE:
	.zero		1
	.type		_ZN40_INTERNAL_3c9f4ab0_4_k_cu_529f6ad0_165194cuda3std3__45__cpo4cendE,@object
	.size		_ZN40_INTERNAL_3c9f4ab0_4_k_cu_529f6ad0_165194cuda3std3__45__cpo4cendE,(_ZN40_INTERNAL_3c9f4ab0_4_k_cu_529f6ad0_165194cuda3std6ranges3__45__cpo4swapE - _ZN40_INTERNAL_3c9f4ab0_4_k_cu_529f6ad0_165194cuda3std3__45__cpo4cendE)
_ZN40_INTERNAL_3c9f4ab0_4_k_cu_529f6ad0_165194cuda3std3__45__cpo4cendE:
	.zero		1
	.type		_ZN40_INTERNAL_3c9f4ab0_4_k_cu_529f6ad0_165194cuda3std6ranges3__45__cpo4swapE,@object
	.size		_ZN40_INTERNAL_3c9f4ab0_4_k_cu_529f6ad0_165194cuda3std6ranges3__45__cpo4swapE,(.L_8 - _ZN40_INTERNAL_3c9f4ab0_4_k_cu_529f6ad0_165194cuda3std6ranges3__45__cpo4swapE)
_ZN40_INTERNAL_3c9f4ab0_4_k_cu_529f6ad0_165194cuda3std6ranges3__45__cpo4swapE:
	.zero		1
.L_8:


//--------------------- .nv.constant0._ZN7cutlass13device_kernelINS_4gemm6kernel13GemmUniversalIN4cute5tupleIJiiiiEEENS1_10collective13CollectiveMmaINS1_34MainloopSm90TmaGmmaWarpSpecializedILi7ENS5_IJNS4_1CILi1EEESB_SB_EEENS1_32KernelTmaWarpSpecializedPingpongEEENS5_IJNSA_ILi64EEENSA_ILi256EEENSA_ILi128EEEEEENS_10bfloat16_tENS5_IJlSB_lEEESJ_SK_NS4_8TiledMMAINS4_8MMA_AtomIJNS4_4SM904GMMA28MMA_64x256x16_F32BF16BF16_SSILNSO_5MajorE0ELSQ_0ELNSO_7ScaleInE1ELSR_1EEEEEENS4_6LayoutISC_NS5_IJNSA_ILi0EEESV_SV_EEEEENS5_IJNS4_10UnderscoreESY_SY_EEEEENS4_13SM90_TMA_LOADENS4_14ComposedLayoutINS4_7SwizzleILi3ELi4ELi3EEENS4_18smem_ptr_flag_bitsILi16EEENSU_INS5_IJNSA_ILi8EEESF_EEENS5_IJSF_SB_EEEEEEEvNS4_8identityES11_S1B_vS1C_EENS_8epilogue10collective6detail29Sm90TmaWarpSpecializedAdapterINS1F_15DefaultEpilogueISJ_SK_SK_NS1E_6thread17LinearCombinationISJ_Li1EffLNS1J_9ScaleType4KindE0ELNS_15FloatRoundStyleE2ESJ_EENS1_15EpilogueDefaultEEEEEvvEEEEvNT_6ParamsE --------------------------
	.section	.nv.constant0._ZN7cutlass13device_kernelINS_4gemm6kernel13GemmUniversalIN4cute5tupleIJiiiiEEENS1_10collective13CollectiveMmaINS1_34MainloopSm90TmaGmmaWarpSpecializedILi7ENS5_IJNS4_1CILi1EEESB_SB_EEENS1_32KernelTmaWarpSpecializedPingpongEEENS5_IJNSA_ILi64EEENSA_ILi256EEENSA_ILi128EEEEEENS_10bfloat16_tENS5_IJlSB_lEEESJ_SK_NS4_8TiledMMAINS4_8MMA_AtomIJNS4_4SM904GMMA28MMA_64x256x16_F32BF16BF16_SSILNSO_5MajorE0ELSQ_0ELNSO_7ScaleInE1ELSR_1EEEEEENS4_6LayoutISC_NS5_IJNSA_ILi0EEESV_SV_EEEEENS5_IJNS4_10UnderscoreESY_SY_EEEEENS4_13SM90_TMA_LOADENS4_14ComposedLayoutINS4_7SwizzleILi3ELi4ELi3EEENS4_18smem_ptr_flag_bitsILi16EEENSU_INS5_IJNSA_ILi8EEESF_EEENS5_IJSF_SB_EEEEEEEvNS4_8identityES11_S1B_vS1C_EENS_8epilogue10collective6detail29Sm90TmaWarpSpecializedAdapterINS1F_15DefaultEpilogueISJ_SK_SK_NS1E_6thread17LinearCombinationISJ_Li1EffLNS1J_9ScaleType4KindE0ELNS_15FloatRoundStyleE2ESJ_EENS1_15EpilogueDefaultEEEEEvvEEEEvNT_6ParamsE,"a",@progbits
	.sectionflags	@""
	.align	4
.nv.constant0._ZN7cutlass13device_kernelINS_4gemm6kernel13GemmUniversalIN4cute5tupleIJiiiiEEENS1_10collective13CollectiveMmaINS1_34MainloopSm90TmaGmmaWarpSpecializedILi7ENS5_IJNS4_1CILi1EEESB_SB_EEENS1_32KernelTmaWarpSpecializedPingpongEEENS5_IJNSA_ILi64EEENSA_ILi256EEENSA_ILi128EEEEEENS_10bfloat16_tENS5_IJlSB_lEEESJ_SK_NS4_8TiledMMAINS4_8MMA_AtomIJNS4_4SM904GMMA28MMA_64x256x16_F32BF16BF16_SSILNSO_5MajorE0ELSQ_0ELNSO_7ScaleInE1ELSR_1EEEEEENS4_6LayoutISC_NS5_IJNSA_ILi0EEESV_SV_EEEEENS5_IJNS4_10UnderscoreESY_SY_EEEEENS4_13SM90_TMA_LOADENS4_14ComposedLayoutINS4_7SwizzleILi3ELi4ELi3EEENS4_18smem_ptr_flag_bitsILi16EEENSU_INS5_IJNSA_ILi8EEESF_EEENS5_IJSF_SB_EEEEEEEvNS4_8identityES11_S1B_vS1C_EENS_8epilogue10collective6detail29Sm90TmaWarpSpecializedAdapterINS1F_15DefaultEpilogueISJ_SK_SK_NS1E_6thread17LinearCombinationISJ_Li1EffLNS1J_9ScaleType4KindE0ELNS_15FloatRoundStyleE2ESJ_EENS1_15EpilogueDefaultEEEEEvvEEEEvNT_6ParamsE:
	.zero		1664


//--------------------- SYMBOLS --------------------------

	.type		.nv.reservedSmem.offset0,@object
	.size		.nv.reservedSmem.offset0,0x4
	.type		__assertfail,@function
